//
// Generated by NVIDIA NVVM Compiler
//
// Compiler Build ID: CL-36424714
// Cuda compilation tools, release 13.0, V13.0.88
// Based on NVVM 20.0.0
//

.version 9.0
.target sm_100
.address_size 64

	// .globl	_Z17cosine_similarityPiPdii

.visible .entry _Z17cosine_similarityPiPdii(
	.param .u64 .ptr .align 1 _Z17cosine_similarityPiPdii_param_0,
	.param .u64 .ptr .align 1 _Z17cosine_similarityPiPdii_param_1,
	.param .u32 _Z17cosine_similarityPiPdii_param_2,
	.param .u32 _Z17cosine_similarityPiPdii_param_3
)
{
	.reg .pred 	%p<11>;
	.reg .b32 	%r<100>;
	.reg .b64 	%rd<45>;
	.reg .b64 	%fd<149>;

	ld.param.u64 	%rd11, [_Z17cosine_similarityPiPdii_param_0];
	ld.param.u64 	%rd12, [_Z17cosine_similarityPiPdii_param_1];
	ld.param.u32 	%r15, [_Z17cosine_similarityPiPdii_param_2];
	cvta.to.global.u64 	%rd1, %rd12;
	mov.u32 	%r1, %ctaid.x;
	mov.u32 	%r2, %tid.x;
	mov.u32 	%r16, %ntid.x;
	mad.lo.s32 	%r3, %r1, %r16, %r2;
	setp.ne.s32 	%p1, %r1, %r2;
	@%p1 bra 	$L__BB0_2;
	mul.wide.s32 	%rd40, %r3, 8;
	add.s64 	%rd41, %rd1, %rd40;
	mov.b64 	%rd42, -4616189618054758400;
	st.global.u64 	[%rd41], %rd42;
	bra.uni 	$L__BB0_15;
$L__BB0_2:
	cvta.to.global.u64 	%rd2, %rd11;
	mul.lo.s32 	%r17, %r15, %r1;
	cvt.s64.s32 	%rd3, %r17;
	mul.lo.s32 	%r18, %r15, %r2;
	cvt.s64.s32 	%rd4, %r18;
	setp.eq.s32 	%p2, %r15, 0;
	mov.f64 	%fd146, 0d0000000000000000;
	mov.f64 	%fd147, %fd146;
	mov.f64 	%fd148, %fd146;
	@%p2 bra 	$L__BB0_14;
	and.b32  	%r4, %r15, 7;
	setp.lt.u32 	%p3, %r15, 8;
	mov.f64 	%fd148, 0d0000000000000000;
	mov.b32 	%r98, 0;
	mov.f64 	%fd147, %fd148;
	mov.f64 	%fd146, %fd148;
	@%p3 bra 	$L__BB0_6;
	and.b32  	%r98, %r15, -8;
	neg.s32 	%r96, %r98;
	shl.b64 	%rd13, %rd3, 2;
	add.s64 	%rd14, %rd13, %rd2;
	add.s64 	%rd44, %rd14, 16;
	shl.b64 	%rd15, %rd4, 2;
	add.s64 	%rd16, %rd15, %rd2;
	add.s64 	%rd43, %rd16, 16;
	mov.f64 	%fd148, 0d0000000000000000;
$L__BB0_5:
	.pragma "nounroll";
	ld.global.u32 	%r20, [%rd44+-16];
	ld.global.u32 	%r21, [%rd43+-16];
	mul.lo.s32 	%r22, %r21, %r20;
	cvt.rn.f64.s32 	%fd41, %r22;
	add.f64 	%fd42, %fd146, %fd41;
	mul.lo.s32 	%r23, %r20, %r20;
	cvt.rn.f64.u32 	%fd43, %r23;
	add.f64 	%fd44, %fd147, %fd43;
	mul.lo.s32 	%r24, %r21, %r21;
	cvt.rn.f64.u32 	%fd45, %r24;
	add.f64 	%fd46, %fd148, %fd45;
	ld.global.u32 	%r25, [%rd44+-12];
	ld.global.u32 	%r26, [%rd43+-12];
	mul.lo.s32 	%r27, %r26, %r25;
	cvt.rn.f64.s32 	%fd47, %r27;
	add.f64 	%fd48, %fd42, %fd47;
	mul.lo.s32 	%r28, %r25, %r25;
	cvt.rn.f64.u32 	%fd49, %r28;
	add.f64 	%fd50, %fd44, %fd49;
	mul.lo.s32 	%r29, %r26, %r26;
	cvt.rn.f64.u32 	%fd51, %r29;
	add.f64 	%fd52, %fd46, %fd51;
	ld.global.u32 	%r30, [%rd44+-8];
	ld.global.u32 	%r31, [%rd43+-8];
	mul.lo.s32 	%r32, %r31, %r30;
	cvt.rn.f64.s32 	%fd53, %r32;
	add.f64 	%fd54, %fd48, %fd53;
	mul.lo.s32 	%r33, %r30, %r30;
	cvt.rn.f64.u32 	%fd55, %r33;
	add.f64 	%fd56, %fd50, %fd55;
	mul.lo.s32 	%r34, %r31, %r31;
	cvt.rn.f64.u32 	%fd57, %r34;
	add.f64 	%fd58, %fd52, %fd57;
	ld.global.u32 	%r35, [%rd44+-4];
	ld.global.u32 	%r36, [%rd43+-4];
	mul.lo.s32 	%r37, %r36, %r35;
	cvt.rn.f64.s32 	%fd59, %r37;
	add.f64 	%fd60, %fd54, %fd59;
	mul.lo.s32 	%r38, %r35, %r35;
	cvt.rn.f64.u32 	%fd61, %r38;
	add.f64 	%fd62, %fd56, %fd61;
	mul.lo.s32 	%r39, %r36, %r36;
	cvt.rn.f64.u32 	%fd63, %r39;
	add.f64 	%fd64, %fd58, %fd63;
	ld.global.u32 	%r40, [%rd44];
	ld.global.u32 	%r41, [%rd43];
	mul.lo.s32 	%r42, %r41, %r40;
	cvt.rn.f64.s32 	%fd65, %r42;
	add.f64 	%fd66, %fd60, %fd65;
	mul.lo.s32 	%r43, %r40, %r40;
	cvt.rn.f64.u32 	%fd67, %r43;
	add.f64 	%fd68, %fd62, %fd67;
	mul.lo.s32 	%r44, %r41, %r41;
	cvt.rn.f64.u32 	%fd69, %r44;
	add.f64 	%fd70, %fd64, %fd69;
	ld.global.u32 	%r45, [%rd44+4];
	ld.global.u32 	%r46, [%rd43+4];
	mul.lo.s32 	%r47, %r46, %r45;
	cvt.rn.f64.s32 	%fd71, %r47;
	add.f64 	%fd72, %fd66, %fd71;
	mul.lo.s32 	%r48, %r45, %r45;
	cvt.rn.f64.u32 	%fd73, %r48;
	add.f64 	%fd74, %fd68, %fd73;
	mul.lo.s32 	%r49, %r46, %r46;
	cvt.rn.f64.u32 	%fd75, %r49;
	add.f64 	%fd76, %fd70, %fd75;
	ld.global.u32 	%r50, [%rd44+8];
	ld.global.u32 	%r51, [%rd43+8];
	mul.lo.s32 	%r52, %r51, %r50;
	cvt.rn.f64.s32 	%fd77, %r52;
	add.f64 	%fd78, %fd72, %fd77;
	mul.lo.s32 	%r53, %r50, %r50;
	cvt.rn.f64.u32 	%fd79, %r53;
	add.f64 	%fd80, %fd74, %fd79;
	mul.lo.s32 	%r54, %r51, %r51;
	cvt.rn.f64.u32 	%fd81, %r54;
	add.f64 	%fd82, %fd76, %fd81;
	ld.global.u32 	%r55, [%rd44+12];
	ld.global.u32 	%r56, [%rd43+12];
	mul.lo.s32 	%r57, %r56, %r55;
	cvt.rn.f64.s32 	%fd83, %r57;
	add.f64 	%fd146, %fd78, %fd83;
	mul.lo.s32 	%r58, %r55, %r55;
	cvt.rn.f64.u32 	%fd84, %r58;
	add.f64 	%fd147, %fd80, %fd84;
	mul.lo.s32 	%r59, %r56, %r56;
	cvt.rn.f64.u32 	%fd85, %r59;
	add.f64 	%fd148, %fd82, %fd85;
	add.s32 	%r96, %r96, 8;
	add.s64 	%rd44, %rd44, 32;
	add.s64 	%rd43, %rd43, 32;
	setp.ne.s32 	%p4, %r96, 0;
	@%p4 bra 	$L__BB0_5;
$L__BB0_6:
	setp.eq.s32 	%p5, %r4, 0;
	@%p5 bra 	$L__BB0_14;
	and.b32  	%r10, %r15, 3;
	setp.lt.u32 	%p6, %r4, 4;
	@%p6 bra 	$L__BB0_9;
	cvt.u64.u32 	%rd17, %r98;
	add.s64 	%rd18, %rd17, %rd3;
	shl.b64 	%rd19, %rd18, 2;
	add.s64 	%rd20, %rd2, %rd19;
	ld.global.u32 	%r60, [%rd20];
	add.s64 	%rd21, %rd17, %rd4;
	shl.b64 	%rd22, %rd21, 2;
	add.s64 	%rd23, %rd2, %rd22;
	ld.global.u32 	%r61, [%rd23];
	mul.lo.s32 	%r62, %r61, %r60;
	cvt.rn.f64.s32 	%fd87, %r62;
	add.f64 	%fd88, %fd146, %fd87;
	mul.lo.s32 	%r63, %r60, %r60;
	cvt.rn.f64.u32 	%fd89, %r63;
	add.f64 	%fd90, %fd147, %fd89;
	mul.lo.s32 	%r64, %r61, %r61;
	cvt.rn.f64.u32 	%fd91, %r64;
	add.f64 	%fd92, %fd148, %fd91;
	ld.global.u32 	%r65, [%rd20+4];
	ld.global.u32 	%r66, [%rd23+4];
	mul.lo.s32 	%r67, %r66, %r65;
	cvt.rn.f64.s32 	%fd93, %r67;
	add.f64 	%fd94, %fd88, %fd93;
	mul.lo.s32 	%r68, %r65, %r65;
	cvt.rn.f64.u32 	%fd95, %r68;
	add.f64 	%fd96, %fd90, %fd95;
	mul.lo.s32 	%r69, %r66, %r66;
	cvt.rn.f64.u32 	%fd97, %r69;
	add.f64 	%fd98, %fd92, %fd97;
	ld.global.u32 	%r70, [%rd20+8];
	ld.global.u32 	%r71, [%rd23+8];
	mul.lo.s32 	%r72, %r71, %r70;
	cvt.rn.f64.s32 	%fd99, %r72;
	add.f64 	%fd100, %fd94, %fd99;
	mul.lo.s32 	%r73, %r70, %r70;
	cvt.rn.f64.u32 	%fd101, %r73;
	add.f64 	%fd102, %fd96, %fd101;
	mul.lo.s32 	%r74, %r71, %r71;
	cvt.rn.f64.u32 	%fd103, %r74;
	add.f64 	%fd104, %fd98, %fd103;
	ld.global.u32 	%r75, [%rd20+12];
	ld.global.u32 	%r76, [%rd23+12];
	mul.lo.s32 	%r77, %r76, %r75;
	cvt.rn.f64.s32 	%fd105, %r77;
	add.f64 	%fd146, %fd100, %fd105;
	mul.lo.s32 	%r78, %r75, %r75;
	cvt.rn.f64.u32 	%fd106, %r78;
	add.f64 	%fd147, %fd102, %fd106;
	mul.lo.s32 	%r79, %r76, %r76;
	cvt.rn.f64.u32 	%fd107, %r79;
	add.f64 	%fd148, %fd104, %fd107;
	add.s32 	%r98, %r98, 4;
$L__BB0_9:
	setp.eq.s32 	%p7, %r10, 0;
	@%p7 bra 	$L__BB0_14;
	setp.eq.s32 	%p8, %r10, 1;
	@%p8 bra 	$L__BB0_12;
	cvt.u64.u32 	%rd24, %r98;
	add.s64 	%rd25, %rd24, %rd3;
	shl.b64 	%rd26, %rd25, 2;
	add.s64 	%rd27, %rd2, %rd26;
	ld.global.u32 	%r80, [%rd27];
	add.s64 	%rd28, %rd24, %rd4;
	shl.b64 	%rd29, %rd28, 2;
	add.s64 	%rd30, %rd2, %rd29;
	ld.global.u32 	%r81, [%rd30];
	mul.lo.s32 	%r82, %r81, %r80;
	cvt.rn.f64.s32 	%fd109, %r82;
	add.f64 	%fd110, %fd146, %fd109;
	mul.lo.s32 	%r83, %r80, %r80;
	cvt.rn.f64.u32 	%fd111, %r83;
	add.f64 	%fd112, %fd147, %fd111;
	mul.lo.s32 	%r84, %r81, %r81;
	cvt.rn.f64.u32 	%fd113, %r84;
	add.f64 	%fd114, %fd148, %fd113;
	ld.global.u32 	%r85, [%rd27+4];
	ld.global.u32 	%r86, [%rd30+4];
	mul.lo.s32 	%r87, %r86, %r85;
	cvt.rn.f64.s32 	%fd115, %r87;
	add.f64 	%fd146, %fd110, %fd115;
	mul.lo.s32 	%r88, %r85, %r85;
	cvt.rn.f64.u32 	%fd116, %r88;
	add.f64 	%fd147, %fd112, %fd116;
	mul.lo.s32 	%r89, %r86, %r86;
	cvt.rn.f64.u32 	%fd117, %r89;
	add.f64 	%fd148, %fd114, %fd117;
	add.s32 	%r98, %r98, 2;
$L__BB0_12:
	and.b32  	%r90, %r15, 1;
	setp.eq.b32 	%p9, %r90, 1;
	not.pred 	%p10, %p9;
	@%p10 bra 	$L__BB0_14;
	cvt.u64.u32 	%rd31, %r98;
	add.s64 	%rd32, %rd31, %rd3;
	shl.b64 	%rd33, %rd32, 2;
	add.s64 	%rd34, %rd2, %rd33;
	ld.global.u32 	%r91, [%rd34];
	add.s64 	%rd35, %rd31, %rd4;
	shl.b64 	%rd36, %rd35, 2;
	add.s64 	%rd37, %rd2, %rd36;
	ld.global.u32 	%r92, [%rd37];
	mul.lo.s32 	%r93, %r92, %r91;
	cvt.rn.f64.s32 	%fd118, %r93;
	add.f64 	%fd146, %fd146, %fd118;
	mul.lo.s32 	%r94, %r91, %r91;
	cvt.rn.f64.u32 	%fd119, %r94;
	add.f64 	%fd147, %fd147, %fd119;
	mul.lo.s32 	%r95, %r92, %r92;
	cvt.rn.f64.u32 	%fd120, %r95;
	add.f64 	%fd148, %fd148, %fd120;
$L__BB0_14:
	sqrt.rn.f64 	%fd121, %fd147;
	sqrt.rn.f64 	%fd122, %fd148;
	mul.f64 	%fd123, %fd121, %fd122;
	div.rn.f64 	%fd124, %fd146, %fd123;
	mul.wide.s32 	%rd38, %r3, 8;
	add.s64 	%rd39, %rd1, %rd38;
	st.global.f64 	[%rd39], %fd124;
$L__BB0_15:
	ret;

}


// ===== COMPILED SASS (sm_100) =====

	.target	sm_100

	.elftype	@"ET_EXEC"


//--------------------- .note.nv.tkinfo           --------------------------
	.section	.note.nv.tkinfo,"",@"SHT_NOTE"
	.sectionflags	@"SHF_NOTE_NV_TKINFO"
	.tkinfo
        /*0018*/ 	.word	0x00000002
        /*0030*/ 	.string	""
        /*0030*/ 	.string	"ptxas"
        /*0030*/ 	.string	"Cuda compilation tools, release 13.0, V13.0.88"
        /*0030*/ 	.string	"Build cuda_13.0.r13.0/compiler.36424714_0"
        /*0030*/ 	.string	"-arch sm_100 -m 64 "



//--------------------- .note.nv.cuinfo           --------------------------
	.section	.note.nv.cuinfo,"",@"SHT_NOTE"
	.sectionflags	@"SHF_NOTE_NV_CUINFO"
        /*0018*/ 	.short	0x0002
        /*001a*/ 	.short	0x0064
        /*001c*/ 	.short	0x0082
	.zero		2


//--------------------- .nv.info                  --------------------------
	.section	.nv.info,"",@"SHT_CUDA_INFO"
	.align	4


	//----- nvinfo : EIATTR_REGCOUNT
	.align		4
        /*0000*/ 	.byte	0x04, 0x2f
        /*0002*/ 	.short	(.L_1 - .L_0)
	.align		4
.L_0:
        /*0004*/ 	.word	index@(_Z17cosine_similarityPiPdii)
        /*0008*/ 	.word	0x00000020


	//----- nvinfo : EIATTR_FRAME_SIZE
	.align		4
.L_1:
        /*000c*/ 	.byte	0x04, 0x11
        /*000e*/ 	.short	(.L_3 - .L_2)
	.align		4
.L_2:
        /*0010*/ 	.word	index@($__internal_1_$__cuda_sm20_dsqrt_rn_f64_mediumpath_v1)
        /*0014*/ 	.word	0x00000000


	//----- nvinfo : EIATTR_FRAME_SIZE
	.align		4
.L_3:
        /*0018*/ 	.byte	0x04, 0x11
        /*001a*/ 	.short	(.L_5 - .L_4)
	.align		4
.L_4:
        /*001c*/ 	.word	index@($__internal_0_$__cuda_sm20_div_rn_f64_full)
        /*0020*/ 	.word	0x00000000


	//----- nvinfo : EIATTR_FRAME_SIZE
	.align		4
.L_5:
        /*0024*/ 	.byte	0x04, 0x11
        /*0026*/ 	.short	(.L_7 - .L_6)
	.align		4
.L_6:
        /*0028*/ 	.word	index@(_Z17cosine_similarityPiPdii)
        /*002c*/ 	.word	0x00000000


	//----- nvinfo : EIATTR_MIN_STACK_SIZE
	.align		4
.L_7:
        /*0030*/ 	.byte	0x04, 0x12
        /*0032*/ 	.short	(.L_9 - .L_8)
	.align		4
.L_8:
        /*0034*/ 	.word	index@(_Z17cosine_similarityPiPdii)
        /*0038*/ 	.word	0x00000000
.L_9:


//--------------------- .nv.compat                --------------------------
	.section	.nv.compat,"",@"SHT_CUDA_COMPAT_INFO"
	.align	4
        /*0000*/ 	.byte	0x02, 0x09, 0x00, 0x00, 0x02, 0x02, 0x01, 0x00, 0x02, 0x05, 0x05, 0x00, 0x03, 0x07, 0x01, 0x01
        /*0010*/ 	.byte	0x02, 0x03, 0x00, 0x00, 0x02, 0x06, 0x01, 0x00, 0x04, 0x0b, 0x08, 0x00, 0x01, 0x00, 0x00, 0x00
        /*0020*/ 	.byte	0x00, 0x00, 0x00, 0x00


//--------------------- .nv.info._Z17cosine_similarityPiPdii --------------------------
	.section	.nv.info._Z17cosine_similarityPiPdii,"",@"SHT_CUDA_INFO"
	.sectionflags	@""
	.align	4


	//----- nvinfo : EIATTR_CUDA_API_VERSION
	.align		4
        /*0000*/ 	.byte	0x04, 0x37
        /*0002*/ 	.short	(.L_11 - .L_10)
.L_10:
        /*0004*/ 	.word	0x00000082


	//----- nvinfo : EIATTR_KPARAM_INFO
	.align		4
.L_11:
        /*0008*/ 	.byte	0x04, 0x17
        /*000a*/ 	.short	(.L_13 - .L_12)
.L_12:
        /*000c*/ 	.word	0x00000000
        /*0010*/ 	.short	0x0003
        /*0012*/ 	.short	0x0014
        /*0014*/ 	.byte	0x00, 0xf0, 0x11, 0x00


	//----- nvinfo : EIATTR_KPARAM_INFO
	.align		4
.L_13:
        /*0018*/ 	.byte	0x04, 0x17
        /*001a*/ 	.short	(.L_15 - .L_14)
.L_14:
        /*001c*/ 	.word	0x00000000
        /*0020*/ 	.short	0x0002
        /*0022*/ 	.short	0x0010
        /*0024*/ 	.byte	0x00, 0xf0, 0x11, 0x00


	//----- nvinfo : EIATTR_KPARAM_INFO
	.align		4
.L_15:
        /*0028*/ 	.byte	0x04, 0x17
        /*002a*/ 	.short	(.L_17 - .L_16)
.L_16:
        /*002c*/ 	.word	0x00000000
        /*0030*/ 	.short	0x0001
        /*0032*/ 	.short	0x0008
        /*0034*/ 	.byte	0x00, 0xf5, 0x21, 0x00


	//----- nvinfo : EIATTR_KPARAM_INFO
	.align		4
.L_17:
        /*0038*/ 	.byte	0x04, 0x17
        /*003a*/ 	.short	(.L_19 - .L_18)
.L_18:
        /*003c*/ 	.word	0x00000000
        /*0040*/ 	.short	0x0000
        /*0042*/ 	.short	0x0000
        /*0044*/ 	.byte	0x00, 0xf5, 0x21, 0x00


	//----- nvinfo : EIATTR_SPARSE_MMA_MASK
	.align		4
.L_19:
        /*0048*/ 	.byte	0x03, 0x50
        /*004a*/ 	.short	0x0000


	//----- nvinfo : EIATTR_MAXREG_COUNT
	.align		4
        /*004c*/ 	.byte	0x03, 0x1b
        /*004e*/ 	.short	0x00ff


	//----- nvinfo : EIATTR_MERCURY_ISA_VERSION
	.align		4
        /*0050*/ 	.byte	0x03, 0x5f
        /*0052*/ 	.short	0x0101


	//----- nvinfo : EIATTR_VRC_CTA_INIT_COUNT
	.align		4
        /*0054*/ 	.byte	0x02, 0x4a
	.zero		1
	.zero		1


	//----- nvinfo : EIATTR_EXIT_INSTR_OFFSETS
	.align		4
        /*0058*/ 	.byte	0x04, 0x1c
        /*005a*/ 	.short	(.L_21 - .L_20)


	//   ....[0]....
.L_20:
        /*005c*/ 	.word	0x000000c0


	//   ....[1]....
        /*0060*/ 	.word	0x00001510


	//----- nvinfo : EIATTR_CRS_STACK_SIZE
	.align		4
.L_21:
        /*0064*/ 	.byte	0x04, 0x1e
        /*0066*/ 	.short	(.L_23 - .L_22)
.L_22:
        /*0068*/ 	.word	0x00000000


	//----- nvinfo : EIATTR_CBANK_PARAM_SIZE
	.align		4
.L_23:
        /*006c*/ 	.byte	0x03, 0x19
        /*006e*/ 	.short	0x0018


	//----- nvinfo : EIATTR_PARAM_CBANK
	.align		4
        /*0070*/ 	.byte	0x04, 0x0a
        /*0072*/ 	.short	(.L_25 - .L_24)
	.align		4
.L_24:
        /*0074*/ 	.word	index@(.nv.constant0._Z17cosine_similarityPiPdii)
        /*0078*/ 	.short	0x0380
        /*007a*/ 	.short	0x0018


	//----- nvinfo : EIATTR_SW_WAR
	.align		4
.L_25:
        /*007c*/ 	.byte	0x04, 0x36
        /*007e*/ 	.short	(.L_27 - .L_26)
.L_26:
        /*0080*/ 	.word	0x00000008
.L_27:


//--------------------- .nv.callgraph             --------------------------
	.section	.nv.callgraph,"",@"SHT_CUDA_CALLGRAPH"
	.align	4
	.sectionentsize	8
	.align		4
        /*0000*/ 	.word	0x00000000
	.align		4
        /*0004*/ 	.word	0xffffffff
	.align		4
        /*0008*/ 	.word	0x00000000
	.align		4
        /*000c*/ 	.word	0xfffffffe
	.align		4
        /*0010*/ 	.word	0x00000000
	.align		4
        /*0014*/ 	.word	0xfffffffd
	.align		4
        /*0018*/ 	.word	0x00000000
	.align		4
        /*001c*/ 	.word	0xfffffffc


//--------------------- .text._Z17cosine_similarityPiPdii --------------------------
	.section	.text._Z17cosine_similarityPiPdii,"ax",@progbits
	.align	128
        .global         _Z17cosine_similarityPiPdii
        .type           _Z17cosine_similarityPiPdii,@function
        .size           _Z17cosine_similarityPiPdii,(.L_x_21 - _Z17cosine_similarityPiPdii)
        .other          _Z17cosine_similarityPiPdii,@"STO_CUDA_ENTRY STV_DEFAULT"
_Z17cosine_similarityPiPdii:
.text._Z17cosine_similarityPiPdii:
[----:B------:R-:W-:Y:S01]  /*0000*/  LDC R1, c[0x0][0x37c] ;  /* 0x0000df00ff017b82 */ /* 0x000fe20000000800 */
[----:B------:R-:W0:Y:S07]  /*0010*/  S2R R6, SR_TID.X ;  /* 0x0000000000067919 */ /* 0x000e2e0000002100 */
[----:B------:R-:W0:Y:S01]  /*0020*/  S2UR UR5, SR_CTAID.X ;  /* 0x00000000000579c3 */ /* 0x000e220000002500 */
[----:B------:R-:W1:Y:S07]  /*0030*/  LDCU.64 UR14, c[0x0][0x358] ;  /* 0x00006b00ff0e77ac */ /* 0x000e6e0008000a00 */
[----:B------:R-:W2:Y:S01]  /*0040*/  LDC R5, c[0x0][0x360] ;  /* 0x0000d800ff057b82 */ /* 0x000ea20000000800 */
[----:B0-----:R-:W-:Y:S01]  /*0050*/  ISETP.NE.AND P0, PT, R6, UR5, PT ;  /* 0x0000000506007c0c */ /* 0x001fe2000bf05270 */
[----:B--2---:R-:W-:-:S12]  /*0060*/  IMAD R0, R5, UR5, R6 ;  /* 0x0000000505007c24 */ /* 0x004fd8000f8e0206 */
[----:B------:R-:W0:Y:S01]  /*0070*/  @!P0 LDC.64 R2, c[0x0][0x388] ;  /* 0x0000e200ff028b82 */ /* 0x000e220000000a00 */
[----:B------:R-:W-:Y:S02]  /*0080*/  @!P0 IMAD.MOV.U32 R4, RZ, RZ, 0x0 ;  /* 0x00000000ff048424 */ /* 0x000fe400078e00ff */
[----:B------:R-:W-:Y:S02]  /*0090*/  @!P0 IMAD.MOV.U32 R5, RZ, RZ, -0x40100000 ;  /* 0xbff00000ff058424 */ /* 0x000fe400078e00ff */
[----:B0-----:R-:W-:-:S05]  /*00a0*/  @!P0 IMAD.WIDE R2, R0, 0x8, R2 ;  /* 0x0000000800028825 */ /* 0x001fca00078e0202 */
[----:B-1----:R0:W-:Y:S01]  /*00b0*/  @!P0 STG.E.64 desc[UR14][R2.64], R4 ;  /* 0x0000000402008986 */ /* 0x0021e2000c101b0e */
[----:B------:R-:W-:Y:S05]  /*00c0*/  @!P0 EXIT ;  /* 0x000000000000894d */ /* 0x000fea0003800000 */
[----:B------:R-:W1:Y:S01]  /*00d0*/  LDCU UR10, c[0x0][0x390] ;  /* 0x00007200ff0a77ac */ /* 0x000e620008000800 */
[----:B------:R-:W-:Y:S02]  /*00e0*/  CS2R R14, SRZ ;  /* 0x00000000000e7805 */ /* 0x000fe4000001ff00 */
[----:B0-----:R-:W-:Y:S02]  /*00f0*/  CS2R R4, SRZ ;  /* 0x0000000000047805 */ /* 0x001fe4000001ff00 */
[----:B------:R-:W-:Y:S01]  /*0100*/  CS2R R16, SRZ ;  /* 0x0000000000107805 */ /* 0x000fe2000001ff00 */
[----:B-1----:R-:W-:-:S09]  /*0110*/  UISETP.NE.AND UP0, UPT, UR10, URZ, UPT ;  /* 0x000000ff0a00728c */ /* 0x002fd2000bf05270 */
[----:B------:R-:W-:Y:S05]  /*0120*/  BRA.U !UP0, `(.L_x_0) ;  /* 0x0000000d08d07547 */ /* 0x000fea000b800000 */
[----:B------:R-:W-:Y:S02]  /*0130*/  UISETP.GE.U32.AND UP1, UPT, UR10, 0x8, UPT ;  /* 0x000000080a00788c */ /* 0x000fe4000bf26070 */
[----:B------:R-:W-:Y:S01]  /*0140*/  IMAD R2, R6, UR10, RZ ;  /* 0x0000000a06027c24 */ /* 0x000fe2000f8e02ff */
[----:B------:R-:W-:Y:S01]  /*0150*/  UIMAD UR5, UR5, UR10, URZ ;  /* 0x0000000a050572a4 */ /* 0x000fe2000f8e02ff */
[----:B------:R-:W-:Y:S01]  /*0160*/  CS2R R16, SRZ ;  /* 0x0000000000107805 */ /* 0x000fe2000001ff00 */
[----:B------:R-:W-:Y:S01]  /*0170*/  ULOP3.LUT UR9, UR10, 0x7, URZ, 0xc0, !UPT ;  /* 0x000000070a097892 */ /* 0x000fe2000f8ec0ff */
[----:B------:R-:W-:Y:S02]  /*0180*/  CS2R R4, SRZ ;  /* 0x0000000000047805 */ /* 0x000fe4000001ff00 */
[----:B------:R-:W-:Y:S02]  /*0190*/  CS2R R14, SRZ ;  /* 0x00000000000e7805 */ /* 0x000fe4000001ff00 */
[----:B------:R-:W-:Y:S01]  /*01a0*/  SHF.R.S32.HI R3, RZ, 0x1f, R2 ;  /* 0x0000001fff037819 */ /* 0x000fe20000011402 */
[----:B------:R-:W-:Y:S01]  /*01b0*/  UMOV UR4, URZ ;  /* 0x000000ff00047c82 */ /* 0x000fe20008000000 */
[----:B------:R-:W-:-:S02]  /*01c0*/  UISETP.NE.AND UP0, UPT, UR9, URZ, UPT ;  /* 0x000000ff0900728c */ /* 0x000fc4000bf05270 */
[----:B------:R-:W-:Y:S01]  /*01d0*/  USHF.R.S32.HI UR7, URZ, 0x1f, UR5 ;  /* 0x0000001fff077899 */ /* 0x000fe20008011405 */
[----:B------:R-:W-:Y:S11]  /*01e0*/  BRA.U !UP1, `(.L_x_1) ;  /* 0x0000000509b47547 */ /* 0x000ff6000b800000 */
[----:B------:R-:W0:Y:S01]  /*01f0*/  LDCU.64 UR12, c[0x0][0x380] ;  /* 0x00007000ff0c77ac */ /* 0x000e220008000a00 */
[----:B------:R-:W-:Y:S01]  /*0200*/  CS2R R16, SRZ ;  /* 0x0000000000107805 */ /* 0x000fe2000001ff00 */
[----:B------:R-:W-:-:S04]  /*0210*/  ULOP3.LUT UR4, UR10, 0xfffffff8, URZ, 0xc0, !UPT ;  /* 0xfffffff80a047892 */ /* 0x000fc8000f8ec0ff */
[----:B------:R-:W-:Y:S02]  /*0220*/  UIADD3 UR11, UPT, UPT, -UR4, URZ, URZ ;  /* 0x000000ff040b7290 */ /* 0x000fe4000fffe1ff */
[----:B0-----:R-:W-:Y:S02]  /*0230*/  ULEA UR6, UP1, UR5, UR12, 0x2 ;  /* 0x0000000c05067291 */ /* 0x001fe4000f8210ff */
[C---:B------:R-:W-:Y:S02]  /*0240*/  LEA R10, P0, R2.reuse, UR12, 0x2 ;  /* 0x0000000c020a7c11 */ /* 0x040fe4000f8010ff */
[----:B------:R-:W-:Y:S02]  /*0250*/  ULEA.HI.X UR8, UR5, UR13, UR7, 0x2, UP1 ;  /* 0x0000000d05087291 */ /* 0x000fe400088f1407 */
[----:B------:R-:W-:Y:S01]  /*0260*/  LEA.HI.X R11, R2, UR13, R3, 0x2, P0 ;  /* 0x0000000d020b7c11 */ /* 0x000fe200080f1403 */
[----:B------:R-:W-:Y:S01]  /*0270*/  UIADD3 UR6, UP1, UPT, UR6, 0x10, URZ ;  /* 0x0000001006067890 */ /* 0x000fe2000ff3e0ff */
[----:B------:R-:W-:-:S03]  /*0280*/  IADD3 R10, P0, PT, R10, 0x10, RZ ;  /* 0x000000100a0a7810 */ /* 0x000fc60007f1e0ff */
[----:B------:R-:W-:Y:S01]  /*0290*/  UIADD3.X UR8, UPT, UPT, URZ, UR8, URZ, UP1, !UPT ;  /* 0x00000008ff087290 */ /* 0x000fe20008ffe4ff */
[----:B------:R-:W-:Y:S01]  /*02a0*/  IADD3.X R11, PT, PT, RZ, R11, RZ, P0, !PT ;  /* 0x0000000bff0b7210 */ /* 0x000fe200007fe4ff */
[----:B------:R-:W-:-:S04]  /*02b0*/  IMAD.U32 R8, RZ, RZ, UR6 ;  /* 0x00000006ff087e24 */ /* 0x000fc8000f8e00ff */
[----:B------:R-:W-:-:S07]  /*02c0*/  IMAD.U32 R9, RZ, RZ, UR8 ;  /* 0x00000008ff097e24 */ /* 0x000fce000f8e00ff */
.L_x_2:
[----:B------:R-:W2:Y:S04]  /*02d0*/  LDG.E R6, desc[UR14][R8.64+-0x10] ;  /* 0xfffff00e08067981 */ /* 0x000ea8000c1e1900 */
[----:B------:R-:W3:Y:S04]  /*02e0*/  LDG.E R19, desc[UR14][R10.64+-0x10] ;  /* 0xfffff00e0a137981 */ /* 0x000ee8000c1e1900 */
[----:B------:R-:W4:Y:S04]  /*02f0*/  LDG.E R18, desc[UR14][R8.64+-0xc] ;  /* 0xfffff40e08127981 */ /* 0x000f28000c1e1900 */
[----:B------:R-:W5:Y:S04]  /*0300*/  LDG.E R7, desc[UR14][R10.64+-0xc] ;  /* 0xfffff40e0a077981 */ /* 0x000f68000c1e1900 */
[----:B------:R-:W5:Y:S04]  /*0310*/  LDG.E R27, desc[UR14][R8.64+-0x8] ;  /* 0xfffff80e081b7981 */ /* 0x000f68000c1e1900 */
[----:B------:R-:W5:Y:S04]  /*0320*/  LDG.E R20, desc[UR14][R10.64+-0x8] ;  /* 0xfffff80e0a147981 */ /* 0x000f68000c1e1900 */
[----:B------:R-:W5:Y:S04]  /*0330*/  LDG.E R21, desc[UR14][R8.64+-0x4] ;  /* 0xfffffc0e08157981 */ /* 0x000f68000c1e1900 */
[----:B------:R-:W5:Y:S04]  /*0340*/  LDG.E R22, desc[UR14][R10.64+-0x4] ;  /* 0xfffffc0e0a167981 */ /* 0x000f68000c1e1900 */
[----:B------:R-:W5:Y:S01]  /*0350*/  LDG.E R23, desc[UR14][R10.64] ;  /* 0x0000000e0a177981 */ /* 0x000f62000c1e1900 */
[----:B--2---:R-:W-:-:S02]  /*0360*/  IMAD R28, R6, R6, RZ ;  /* 0x00000006061c7224 */ /* 0x004fc400078e02ff */
[-C--:B---3--:R-:W-:Y:S02]  /*0370*/  IMAD R26, R6, R19.reuse, RZ ;  /* 0x00000013061a7224 */ /* 0x088fe400078e02ff */
[----:B------:R-:W0:Y:S01]  /*0380*/  I2F.F64.U32 R12, R28 ;  /* 0x0000001c000c7312 */ /* 0x000e220000201800 */
[----:B------:R-:W2:Y:S01]  /*0390*/  LDG.E R6, desc[UR14][R8.64] ;  /* 0x0000000e08067981 */ /* 0x000ea2000c1e1900 */
[----:B------:R-:W-:-:S06]  /*03a0*/  IMAD R19, R19, R19, RZ ;  /* 0x0000001313137224 */ /* 0x000fcc00078e02ff */
[----:B------:R1:W3:Y:S01]  /*03b0*/  I2F.F64 R24, R26 ;  /* 0x0000001a00187312 */ /* 0x0002e20000201c00 */
[C---:B----4-:R-:W-:Y:S01]  /*03c0*/  IMAD R29, R18.reuse, R18, RZ ;  /* 0x00000012121d7224 */ /* 0x050fe200078e02ff */
[----:B0-----:R-:W-:Y:S01]  /*03d0*/  DADD R4, R12, R4 ;  /* 0x000000000c047229 */ /* 0x001fe20000000004 */
[----:B-----5:R-:W-:-:S05]  /*03e0*/  IMAD R28, R18, R7, RZ ;  /* 0x00000007121c7224 */ /* 0x020fca00078e02ff */
[----:B------:R-:W0:Y:S01]  /*03f0*/  I2F.F64.U32 R12, R19 ;  /* 0x00000013000c7312 */ /* 0x000e220000201800 */
[----:B-1----:R-:W4:Y:S01]  /*0400*/  LDG.E R26, desc[UR14][R10.64+0xc] ;  /* 0x00000c0e0a1a7981 */ /* 0x002f22000c1e1900 */
[----:B---3--:R-:W-:-:S06]  /*0410*/  DADD R24, R24, R14 ;  /* 0x0000000018187229 */ /* 0x008fcc000000000e */
[----:B------:R-:W1:Y:S01]  /*0420*/  I2F.F64.U32 R14, R29 ;  /* 0x0000001d000e7312 */ /* 0x000e620000201800 */
[----:B------:R-:W-:Y:S02]  /*0430*/  IMAD R18, R7, R7, RZ ;  /* 0x0000000707127224 */ /* 0x000fe400078e02ff */
[----:B------:R-:W3:Y:S01]  /*0440*/  LDG.E R7, desc[UR14][R8.64+0x4] ;  /* 0x0000040e08077981 */ /* 0x000ee2000c1e1900 */
[----:B0-----:R-:W-:-:S04]  /*0450*/  DADD R12, R12, R16 ;  /* 0x000000000c0c7229 */ /* 0x001fc80000000010 */
[----:B------:R-:W0:Y:S01]  /*0460*/  I2F.F64 R16, R28 ;  /* 0x0000001c00107312 */ /* 0x000e220000201c00 */
[----:B-1----:R-:W-:Y:S01]  /*0470*/  DADD R14, R4, R14 ;  /* 0x00000000040e7229 */ /* 0x002fe2000000000e */
[----:B------:R-:W5:Y:S04]  /*0480*/  LDG.E R4, desc[UR14][R10.64+0x4] ;  /* 0x0000040e0a047981 */ /* 0x000f68000c1e1900 */
[----:B------:R-:W4:Y:S01]  /*0490*/  LDG.E R5, desc[UR14][R8.64+0x8] ;  /* 0x0000080e08057981 */ /* 0x000f22000c1e1900 */
[----:B0-----:R-:W-:-:S03]  /*04a0*/  DADD R16, R24, R16 ;  /* 0x0000000018107229 */ /* 0x001fc60000000010 */
[----:B------:R0:W4:Y:S04]  /*04b0*/  LDG.E R24, desc[UR14][R10.64+0x8] ;  /* 0x0000080e0a187981 */ /* 0x000128000c1e1900 */
[----:B------:R1:W4:Y:S01]  /*04c0*/  LDG.E R25, desc[UR14][R8.64+0xc] ;  /* 0x00000c0e08197981 */ /* 0x000322000c1e1900 */
[----:B------:R-:W0:Y:S01]  /*04d0*/  I2F.F64.U32 R18, R18 ;  /* 0x0000001200127312 */ /* 0x000e220000201800 */
[----:B------:R-:W-:Y:S01]  /*04e0*/  IMAD R29, R27, R27, RZ ;  /* 0x0000001b1b1d7224 */ /* 0x000fe200078e02ff */
[----:B0-----:R-:W-:-:S06]  /*04f0*/  DADD R18, R12, R18 ;  /* 0x000000000c127229 */ /* 0x001fcc0000000012 */
[----:B------:R-:W0:Y:S01]  /*0500*/  I2F.F64.U32 R12, R29 ;  /* 0x0000001d000c7312 */ /* 0x000e220000201800 */
[----:B------:R-:W-:Y:S01]  /*0510*/  IMAD R27, R27, R20, RZ ;  /* 0x000000141b1b7224 */ /* 0x000fe200078e02ff */
[----:B0-----:R-:W-:-:S06]  /*0520*/  DADD R12, R14, R12 ;  /* 0x000000000e0c7229 */ /* 0x001fcc000000000c */
[----:B------:R-:W0:Y:S01]  /*0530*/  I2F.F64 R14, R27 ;  /* 0x0000001b000e7312 */ /* 0x000e220000201c00 */
[----:B------:R-:W-:Y:S01]  /*0540*/  IMAD R28, R20, R20, RZ ;  /* 0x00000014141c7224 */ /* 0x000fe200078e02ff */
[----:B0-----:R-:W-:-:S06]  /*0550*/  DADD R14, R16, R14 ;  /* 0x00000000100e7229 */ /* 0x001fcc000000000e */
[----:B------:R-:W0:Y:S01]  /*0560*/  I2F.F64.U32 R16, R28 ;  /* 0x0000001c00107312 */ /* 0x000e220000201800 */
[C---:B------:R-:W-:Y:S02]  /*0570*/  IMAD R27, R21.reuse, R21, RZ ;  /* 0x00000015151b7224 */ /* 0x040fe400078e02ff */
[----:B------:R-:W-:Y:S01]  /*0580*/  IMAD R29, R21, R22, RZ ;  /* 0x00000016151d7224 */ /* 0x000fe200078e02ff */
[----:B0-----:R-:W-:-:S04]  /*0590*/  DADD R16, R18, R16 ;  /* 0x0000000012107229 */ /* 0x001fc80000000010 */
[----:B------:R-:W0:Y:S08]  /*05a0*/  I2F.F64.U32 R18, R27 ;  /* 0x0000001b00127312 */ /* 0x000e300000201800 */
[----:B------:R-:W1:Y:S01]  /*05b0*/  I2F.F64 R20, R29 ;  /* 0x0000001d00147312 */ /* 0x000e620000201c00 */
[----:B0-----:R-:W-:Y:S01]  /*05c0*/  DADD R12, R12, R18 ;  /* 0x000000000c0c7229 */ /* 0x001fe20000000012 */
[----:B------:R-:W-:-:S06]  /*05d0*/  IMAD R18, R22, R22, RZ ;  /* 0x0000001616127224 */ /* 0x000fcc00078e02ff */
[----:B------:R-:W0:Y:S01]  /*05e0*/  I2F.F64.U32 R18, R18 ;  /* 0x0000001200127312 */ /* 0x000e220000201800 */
[----:B-1----:R-:W-:Y:S01]  /*05f0*/  DADD R20, R14, R20 ;  /* 0x000000000e147229 */ /* 0x002fe20000000014 */
[----:B------:R-:W-:Y:S01]  /*0600*/  IMAD R27, R23, R23, RZ ;  /* 0x00000017171b7224 */ /* 0x000fe200078e02ff */
[----:B0-----:R-:W-:Y:S01]  /*0610*/  DADD R18, R16, R18 ;  /* 0x0000000010127229 */ /* 0x001fe20000000012 */
[----:B------:R-:W-:-:S04]  /*0620*/  UIADD3 UR11, UPT, UPT, UR11, 0x8, URZ ;  /* 0x000000080b0b7890 */ /* 0x000fc8000fffe0ff */
[----:B------:R-:W-:Y:S01]  /*0630*/  UISETP.NE.AND UP1, UPT, UR11, URZ, UPT ;  /* 0x000000ff0b00728c */ /* 0x000fe2000bf25270 */
[----:B------:R-:W-:Y:S02]  /*0640*/  IADD3 R10, P1, PT, R10, 0x20, RZ ;  /* 0x000000200a0a7810 */ /* 0x000fe40007f3e0ff */
[----:B------:R-:W-:-:S03]  /*0650*/  IADD3 R8, P0, PT, R8, 0x20, RZ ;  /* 0x0000002008087810 */ /* 0x000fc60007f1e0ff */
[----:B------:R-:W-:Y:S01]  /*0660*/  IMAD.X R11, RZ, RZ, R11, P1 ;  /* 0x000000ffff0b7224 */ /* 0x000fe200008e060b */
[----:B------:R-:W-:Y:S01]  /*0670*/  IADD3.X R9, PT, PT, RZ, R9, RZ, P0, !PT ;  /* 0x00000009ff097210 */ /* 0x000fe200007fe4ff */
[C---:B--2---:R-:W-:Y:S02]  /*0680*/  IMAD R14, R6.reuse, R6, RZ ;  /* 0x00000006060e7224 */ /* 0x044fe400078e02ff */
[----:B------:R-:W-:-:S04]  /*0690*/  IMAD R28, R6, R23, RZ ;  /* 0x00000017061c7224 */ /* 0x000fc800078e02ff */
[----:B------:R-:W0:Y:S08]  /*06a0*/  I2F.F64.U32 R14, R14 ;  /* 0x0000000e000e7312 */ /* 0x000e300000201800 */
[----:B------:R-:W1:Y:S08]  /*06b0*/  I2F.F64 R16, R28 ;  /* 0x0000001c00107312 */ /* 0x000e700000201c00 */
[----:B------:R-:W2:Y:S01]  /*06c0*/  I2F.F64.U32 R22, R27 ;  /* 0x0000001b00167312 */ /* 0x000ea20000201800 */
[----:B0-----:R-:W-:Y:S01]  /*06d0*/  DADD R14, R12, R14 ;  /* 0x000000000c0e7229 */ /* 0x001fe2000000000e */
[----:B---3--:R-:W-:-:S06]  /*06e0*/  IMAD R29, R7, R7, RZ ;  /* 0x00000007071d7224 */ /* 0x008fcc00078e02ff */
[----:B------:R-:W0:Y:S01]  /*06f0*/  I2F.F64.U32 R12, R29 ;  /* 0x0000001d000c7312 */ /* 0x000e220000201800 */
[----:B-1----:R-:W-:Y:S01]  /*0700*/  DADD R16, R20, R16 ;  /* 0x0000000014107229 */ /* 0x002fe20000000010 */
[-C--:B-----5:R-:W-:Y:S01]  /*0710*/  IMAD R7, R7, R4.reuse, RZ ;  /* 0x0000000407077224 */ /* 0x0a0fe200078e02ff */
[----:B--2---:R-:W-:Y:S01]  /*0720*/  DADD R22, R18, R22 ;  /* 0x0000000012167229 */ /* 0x004fe20000000016 */
[----:B------:R-:W-:Y:S02]  /*0730*/  IMAD R20, R4, R4, RZ ;  /* 0x0000000404147224 */ /* 0x000fe400078e02ff */
[C---:B----4-:R-:W-:Y:S02]  /*0740*/  IMAD R18, R5.reuse, R5, RZ ;  /* 0x0000000505127224 */ /* 0x050fe400078e02ff */
[----:B------:R-:W1:Y:S01]  /*0750*/  I2F.F64 R6, R7 ;  /* 0x0000000700067312 */ /* 0x000e620000201c00 */
[----:B0-----:R-:W-:Y:S01]  /*0760*/  DADD R12, R14, R12 ;  /* 0x000000000e0c7229 */ /* 0x001fe2000000000c */
[----:B------:R-:W-:-:S02]  /*0770*/  IMAD R5, R5, R24, RZ ;  /* 0x0000001805057224 */ /* 0x000fc400078e02ff */
[----:B------:R-:W-:-:S04]  /*0780*/  IMAD R14, R24, R24, RZ ;  /* 0x00000018180e7224 */ /* 0x000fc800078e02ff */
[----:B------:R-:W0:Y:S08]  /*0790*/  I2F.F64.U32 R20, R20 ;  /* 0x0000001400147312 */ /* 0x000e300000201800 */
[----:B------:R-:W2:Y:S01]  /*07a0*/  I2F.F64.U32 R18, R18 ;  /* 0x0000001200127312 */ /* 0x000ea20000201800 */
[----:B-1----:R-:W-:Y:S01]  /*07b0*/  DADD R16, R16, R6 ;  /* 0x0000000010107229 */ /* 0x002fe20000000006 */
[----:B------:R-:W-:-:S06]  /*07c0*/  IMAD R6, R25, R25, RZ ;  /* 0x0000001919067224 */ /* 0x000fcc00078e02ff */
[----:B------:R-:W1:Y:S01]  /*07d0*/  I2F.F64 R4, R5 ;  /* 0x0000000500047312 */ /* 0x000e620000201c00 */
[-C--:B------:R-:W-:Y:S02]  /*07e0*/  IMAD R25, R25, R26.reuse, RZ ;  /* 0x0000001a19197224 */ /* 0x080fe400078e02ff */
[----:B------:R-:W-:-:S05]  /*07f0*/  IMAD R26, R26, R26, RZ ;  /* 0x0000001a1a1a7224 */ /* 0x000fca00078e02ff */
[----:B------:R-:W3:Y:S01]  /*0800*/  I2F.F64.U32 R14, R14 ;  /* 0x0000000e000e7312 */ /* 0x000ee20000201800 */
[----:B0-----:R-:W-:Y:S02]  /*0810*/  DADD R22, R22, R20 ;  /* 0x0000000016167229 */ /* 0x001fe40000000014 */
[----:B--2---:R-:W-:-:S05]  /*0820*/  DADD R18, R12, R18 ;  /* 0x000000000c127229 */ /* 0x004fca0000000012 */
[----:B------:R-:W0:Y:S01]  /*0830*/  I2F.F64 R20, R25 ;  /* 0x0000001900147312 */ /* 0x000e220000201c00 */
[----:B-1----:R-:W-:-:S07]  /*0840*/  DADD R16, R16, R4 ;  /* 0x0000000010107229 */ /* 0x002fce0000000004 */
[----:B------:R-:W1:Y:S01]  /*0850*/  I2F.F64.U32 R6, R6 ;  /* 0x0000000600067312 */ /* 0x000e620000201800 */
[----:B---3--:R-:W-:-:S07]  /*0860*/  DADD R22, R22, R14 ;  /* 0x0000000016167229 */ /* 0x008fce000000000e */
[----:B------:R-:W2:Y:S01]  /*0870*/  I2F.F64.U32 R12, R26 ;  /* 0x0000001a000c7312 */ /* 0x000ea20000201800 */
[----:B0-----:R-:W-:Y:S02]  /*0880*/  DADD R14, R16, R20 ;  /* 0x00000000100e7229 */ /* 0x001fe40000000014 */
[----:B-1----:R-:W-:Y:S02]  /*0890*/  DADD R4, R18, R6 ;  /* 0x0000000012047229 */ /* 0x002fe40000000006 */
[----:B--2---:R-:W-:Y:S01]  /*08a0*/  DADD R16, R22, R12 ;  /* 0x0000000016107229 */ /* 0x004fe2000000000c */
[----:B------:R-:W-:Y:S10]  /*08b0*/  BRA.U UP1, `(.L_x_2) ;  /* 0xfffffff901847547 */ /* 0x000ff4000b83ffff */
.L_x_1:
[----:B------:R-:W-:Y:S05]  /*08c0*/  BRA.U !UP0, `(.L_x_0) ;  /* 0x0000000508e87547 */ /* 0x000fea000b800000 */
[----:B------:R-:W-:Y:S02]  /*08d0*/  UISETP.GE.U32.AND UP1, UPT, UR9, 0x4, UPT ;  /* 0x000000040900788c */ /* 0x000fe4000bf26070 */
[----:B------:R-:W-:-:S04]  /*08e0*/  ULOP3.LUT UR11, UR10, 0x3, URZ, 0xc0, !UPT ;  /* 0x000000030a0b7892 */ /* 0x000fc8000f8ec0ff */
[----:B------:R-:W-:-:S03]  /*08f0*/  UISETP.NE.AND UP0, UPT, UR11, URZ, UPT ;  /* 0x000000ff0b00728c */ /* 0x000fc6000bf05270 */
[----:B------:R-:W-:Y:S08]  /*0900*/  BRA.U !UP1, `(.L_x_3) ;  /* 0x0000000109e07547 */ /* 0x000ff0000b800000 */
[----:B------:R-:W0:Y:S01]  /*0910*/  LDCU.64 UR12, c[0x0][0x380] ;  /* 0x00007000ff0c77ac */ /* 0x000e220008000a00 */
[----:B------:R-:W-:Y:S01]  /*0920*/  IADD3 R6, P0, PT, R2, UR4, RZ ;  /* 0x0000000402067c10 */ /* 0x000fe2000ff1e0ff */
[----:B------:R-:W-:-:S04]  /*0930*/  UIADD3 UR6, UP1, UPT, UR5, UR4, URZ ;  /* 0x0000000405067290 */ /* 0x000fc8000ff3e0ff */
[----:B------:R-:W-:Y:S01]  /*0940*/  IMAD.X R7, RZ, RZ, R3, P0 ;  /* 0x000000ffff077224 */ /* 0x000fe200000e0603 */
[----:B------:R-:W-:Y:S02]  /*0950*/  UIADD3.X UR8, UPT, UPT, URZ, UR7, URZ, UP1, !UPT ;  /* 0x00000007ff087290 */ /* 0x000fe40008ffe4ff */
[----:B0-----:R-:W-:Y:S02]  /*0960*/  ULEA UR9, UP1, UR6, UR12, 0x2 ;  /* 0x0000000c06097291 */ /* 0x001fe4000f8210ff */
[C---:B------:R-:W-:Y:S02]  /*0970*/  LEA R26, P0, R6.reuse, UR12, 0x2 ;  /* 0x0000000c061a7c11 */ /* 0x040fe4000f8010ff */
[----:B------:R-:W-:Y:S02]  /*0980*/  ULEA.HI.X UR8, UR6, UR13, UR8, 0x2, UP1 ;  /* 0x0000000d06087291 */ /* 0x000fe400088f1408 */
[----:B------:R-:W-:Y:S02]  /*0990*/  LEA.HI.X R27, R6, UR13, R7, 0x2, P0 ;  /* 0x0000000d061b7c11 */ /* 0x000fe400080f1407 */
[----:B------:R-:W-:-:S02]  /*09a0*/  MOV R8, UR9 ;  /* 0x0000000900087c02 */ /* 0x000fc40008000f00 */
[----:B------:R-:W-:Y:S01]  /*09b0*/  IMAD.U32 R9, RZ, RZ, UR8 ;  /* 0x00000008ff097e24 */ /* 0x000fe2000f8e00ff */
[----:B------:R-:W2:Y:S04]  /*09c0*/  LDG.E R11, desc[UR14][R26.64] ;  /* 0x0000000e1a0b7981 */ /* 0x000ea8000c1e1900 */
[----:B------:R-:W3:Y:S04]  /*09d0*/  LDG.E R10, desc[UR14][R8.64] ;  /* 0x0000000e080a7981 */ /* 0x000ee8000c1e1900 */
[----:B------:R-:W4:Y:S04]  /*09e0*/  LDG.E R7, desc[UR14][R26.64+0x8] ;  /* 0x0000080e1a077981 */ /* 0x000f28000c1e1900 */
[----:B------:R-:W5:Y:S04]  /*09f0*/  LDG.E R22, desc[UR14][R26.64+0x4] ;  /* 0x0000040e1a167981 */ /* 0x000f68000c1e1900 */
[----:B------:R-:W5:Y:S04]  /*0a00*/  LDG.E R23, desc[UR14][R8.64+0x4] ;  /* 0x0000040e08177981 */ /* 0x000f68000c1e1900 */
[----:B------:R-:W5:Y:S04]  /*0a10*/  LDG.E R24, desc[UR14][R8.64+0x8] ;  /* 0x0000080e08187981 */ /* 0x000f68000c1e1900 */
[----:B------:R4:W5:Y:S04]  /*0a20*/  LDG.E R6, desc[UR14][R26.64+0xc] ;  /* 0x00000c0e1a067981 */ /* 0x000968000c1e1900 */
[----:B------:R0:W5:Y:S01]  /*0a30*/  LDG.E R25, desc[UR14][R8.64+0xc] ;  /* 0x00000c0e08197981 */ /* 0x000162000c1e1900 */
[----:B------:R-:W-:Y:S01]  /*0a40*/  UIADD3 UR4, UPT, UPT, UR4, 0x4, URZ ;  /* 0x0000000404047890 */ /* 0x000fe2000fffe0ff */
[----:B---3--:R-:W-:-:S02]  /*0a50*/  IMAD R28, R10, R10, RZ ;  /* 0x0000000a0a1c7224 */ /* 0x008fc400078e02ff */
[-C--:B--2---:R-:W-:Y:S02]  /*0a60*/  IMAD R18, R11, R11.reuse, RZ ;  /* 0x0000000b0b127224 */ /* 0x084fe400078e02ff */
[----:B------:R-:W1:Y:S01]  /*0a70*/  I2F.F64.U32 R20, R28 ;  /* 0x0000001c00147312 */ /* 0x000e620000201800 */
[----:B------:R-:W-:-:S07]  /*0a80*/  IMAD R29, R10, R11, RZ ;  /* 0x0000000b0a1d7224 */ /* 0x000fce00078e02ff */
[----:B------:R-:W2:Y:S01]  /*0a90*/  I2F.F64.U32 R18, R18 ;  /* 0x0000001200127312 */ /* 0x000ea20000201800 */
[----:B----4-:R-:W-:Y:S02]  /*0aa0*/  IMAD R26, R7, R7, RZ ;  /* 0x00000007071a7224 */ /* 0x010fe400078e02ff */
[----:B-----5:R-:W-:Y:S01]  /*0ab0*/  IMAD R12, R22, R22, RZ ;  /* 0x00000016160c7224 */ /* 0x020fe200078e02ff */
[----:B-1----:R-:W-:-:S04]  /*0ac0*/  DADD R4, R4, R20 ;  /* 0x0000000004047229 */ /* 0x002fc80000000014 */
[----:B------:R-:W1:Y:S01]  /*0ad0*/  I2F.F64 R20, R29 ;  /* 0x0000001d00147312 */ /* 0x000e620000201c00 */
[----:B------:R-:W-:-:S07]  /*0ae0*/  IMAD R27, R23, R23, RZ ;  /* 0x00000017171b7224 */ /* 0x000fce00078e02ff */
[----:B------:R3:W-:Y:S01]  /*0af0*/  I2F.F64.U32 R10, R26 ;  /* 0x0000001a000a7312 */ /* 0x0007e20000201800 */
[----:B--2---:R-:W-:Y:S01]  /*0b00*/  DADD R18, R16, R18 ;  /* 0x0000000010127229 */ /* 0x004fe20000000012 */
[----:B---3--:R-:W-:-:S06]  /*0b10*/  IMAD R26, R23, R22, RZ ;  /* 0x00000016171a7224 */ /* 0x008fcc00078e02ff */
[----:B------:R-:W-:Y:S01]  /*0b20*/  I2F.F64.U32 R12, R12 ;  /* 0x0000000c000c7312 */ /* 0x000fe20000201800 */
[C---:B------:R-:W-:Y:S02]  /*0b30*/  IMAD R28, R24.reuse, R7, RZ ;  /* 0x00000007181c7224 */ /* 0x040fe400078e02ff */
[----:B------:R-:W-:-:S05]  /*0b40*/  IMAD R24, R24, R24, RZ ;  /* 0x0000001818187224 */ /* 0x000fca00078e02ff */
[----:B------:R-:W2:Y:S01]  /*0b50*/  I2F.F64.U32 R22, R27 ;  /* 0x0000001b00167312 */ /* 0x000ea20000201800 */
[----:B-1----:R-:W-:-:S07]  /*0b60*/  DADD R20, R14, R20 ;  /* 0x000000000e147229 */ /* 0x002fce0000000014 */
[----:B------:R-:W1:Y:S01]  /*0b70*/  I2F.F64 R16, R26 ;  /* 0x0000001a00107312 */ /* 0x000e620000201c00 */
[-C--:B0-----:R-:W-:Y:S02]  /*0b80*/  IMAD R8, R6, R6.reuse, RZ ;  /* 0x0000000606087224 */ /* 0x081fe400078e02ff */
[----:B------:R-:W-:-:S05]  /*0b90*/  IMAD R6, R25, R6, RZ ;  /* 0x0000000619067224 */ /* 0x000fca00078e02ff */
[----:B------:R-:W0:Y:S01]  /*0ba0*/  I2F.F64.U32 R26, R24 ;  /* 0x00000018001a7312 */ /* 0x000e220000201800 */
[----:B------:R-:W-:-:S07]  /*0bb0*/  IMAD R29, R25, R25, RZ ;  /* 0x00000019191d7224 */ /* 0x000fce00078e02ff */
[----:B------:R-:W3:Y:S01]  /*0bc0*/  I2F.F64 R14, R28 ;  /* 0x0000001c000e7312 */ /* 0x000ee20000201c00 */
[----:B--2---:R-:W-:Y:S02]  /*0bd0*/  DADD R22, R4, R22 ;  /* 0x0000000004167229 */ /* 0x004fe40000000016 */
[----:B------:R-:W-:Y:S02]  /*0be0*/  DADD R12, R18, R12 ;  /* 0x00000000120c7229 */ /* 0x000fe4000000000c */
[----:B-1----:R-:W-:-:S03]  /*0bf0*/  DADD R16, R20, R16 ;  /* 0x0000000014107229 */ /* 0x002fc60000000010 */
[----:B------:R-:W1:Y:S01]  /*0c00*/  I2F.F64.U32 R8, R8 ;  /* 0x0000000800087312 */ /* 0x000e620000201800 */
[----:B0-----:R-:W-:-:S07]  /*0c10*/  DADD R22, R22, R26 ;  /* 0x0000000016167229 */ /* 0x001fce000000001a */
[----:B------:R-:W0:Y:S01]  /*0c20*/  I2F.F64.U32 R4, R29 ;  /* 0x0000001d00047312 */ /* 0x000e220000201800 */
[----:B------:R-:W-:-:S07]  /*0c30*/  DADD R10, R12, R10 ;  /* 0x000000000c0a7229 */ /* 0x000fce000000000a */
[----:B------:R-:W2:Y:S01]  /*0c40*/  I2F.F64 R6, R6 ;  /* 0x0000000600067312 */ /* 0x000ea20000201c00 */
[----:B---3--:R-:W-:Y:S02]  /*0c50*/  DADD R14, R16, R14 ;  /* 0x00000000100e7229 */ /* 0x008fe4000000000e */
[----:B-1----:R-:W-:Y:S02]  /*0c60*/  DADD R16, R10, R8 ;  /* 0x000000000a107229 */ /* 0x002fe40000000008 */
[----:B0-----:R-:W-:-:S04]  /*0c70*/  DADD R4, R22, R4 ;  /* 0x0000000016047229 */ /* 0x001fc80000000004 */
[----:B--2---:R-:W-:-:S11]  /*0c80*/  DADD R14, R14, R6 ;  /* 0x000000000e0e7229 */ /* 0x004fd60000000006 */
.L_x_3:
[----:B------:R-:W-:Y:S05]  /*0c90*/  BRA.U !UP0, `(.L_x_0) ;  /* 0x0000000108f47547 */ /* 0x000fea000b800000 */
[----:B------:R-:W-:Y:S02]  /*0ca0*/  UISETP.NE.AND UP1, UPT, UR11, 0x1, UPT ;  /* 0x000000010b00788c */ /* 0x000fe4000bf25270 */
[----:B------:R-:W-:-:S04]  /*0cb0*/  ULOP3.LUT UR6, UR10, 0x1, URZ, 0xc0, !UPT ;  /* 0x000000010a067892 */ /* 0x000fc8000f8ec0ff */
[----:B------:R-:W-:-:S03]  /*0cc0*/  UISETP.NE.U32.AND UP0, UPT, UR6, 0x1, UPT ;  /* 0x000000010600788c */ /* 0x000fc6000bf05070 */
[----:B------:R-:W-:Y:S08]  /*0cd0*/  BRA.U !UP1, `(.L_x_4) ;  /* 0x0000000109887547 */ /* 0x000ff0000b800000 */
[----:B------:R-:W0:Y:S01]  /*0ce0*/  LDCU.64 UR10, c[0x0][0x380] ;  /* 0x00007000ff0a77ac */ /* 0x000e220008000a00 */
[----:B------:R-:W-:Y:S01]  /*0cf0*/  IADD3 R6, P0, PT, R2, UR4, RZ ;  /* 0x0000000402067c10 */ /* 0x000fe2000ff1e0ff */
[----:B------:R-:W-:-:S04]  /*0d00*/  UIADD3 UR6, UP1, UPT, UR5, UR4, URZ ;  /* 0x0000000405067290 */ /* 0x000fc8000ff3e0ff */
[----:B------:R-:W-:Y:S01]  /*0d10*/  IMAD.X R7, RZ, RZ, R3, P0 ;  /* 0x000000ffff077224 */ /* 0x000fe200000e0603 */
[----:B------:R-:W-:Y:S01]  /*0d20*/  UIADD3.X UR8, UPT, UPT, URZ, UR7, URZ, UP1, !UPT ;  /* 0x00000007ff087290 */ /* 0x000fe20008ffe4ff */
[----:B0-----:R-:W-:Y:S01]  /*0d30*/  LEA R12, P0, R6, UR10, 0x2 ;  /* 0x0000000a060c7c11 */ /* 0x001fe2000f8010ff */
[----:B------:R-:W-:-:S03]  /*0d40*/  ULEA UR10, UP1, UR6, UR10, 0x2 ;  /* 0x0000000a060a7291 */ /* 0x000fc6000f8210ff */
[----:B------:R-:W-:Y:S01]  /*0d50*/  LEA.HI.X R13, R6, UR11, R7, 0x2, P0 ;  /* 0x0000000b060d7c11 */ /* 0x000fe200080f1407 */
[----:B------:R-:W-:Y:S02]  /*0d60*/  ULEA.HI.X UR8, UR6, UR11, UR8, 0x2, UP1 ;  /* 0x0000000b06087291 */ /* 0x000fe400088f1408 */
[----:B------:R-:W-:Y:S02]  /*0d70*/  MOV R22, UR10 ;  /* 0x0000000a00167c02 */ /* 0x000fe40008000f00 */
[----:B------:R-:W2:Y:S02]  /*0d80*/  LDG.E R24, desc[UR14][R12.64] ;  /* 0x0000000e0c187981 */ /* 0x000ea4000c1e1900 */
[----:B------:R-:W-:Y:S02]  /*0d90*/  IMAD.U32 R23, RZ, RZ, UR8 ;  /* 0x00000008ff177e24 */ /* 0x000fe4000f8e00ff */
[----:B------:R-:W3:Y:S04]  /*0da0*/  LDG.E R10, desc[UR14][R12.64+0x4] ;  /* 0x0000040e0c0a7981 */ /* 0x000ee8000c1e1900 */
[----:B------:R-:W4:Y:S04]  /*0db0*/  LDG.E R11, desc[UR14][R22.64] ;  /* 0x0000000e160b7981 */ /* 0x000f28000c1e1900 */
[----:B------:R-:W5:Y:S01]  /*0dc0*/  LDG.E R25, desc[UR14][R22.64+0x4] ;  /* 0x0000040e16197981 */ /* 0x000f62000c1e1900 */
[----:B------:R-:W-:Y:S01]  /*0dd0*/  UIADD3 UR4, UPT, UPT, UR4, 0x2, URZ ;  /* 0x0000000204047890 */ /* 0x000fe2000fffe0ff */
[----:B--2---:R-:W-:-:S02]  /*0de0*/  IMAD R18, R24, R24, RZ ;  /* 0x0000001818127224 */ /* 0x004fc400078e02ff */
[----:B---3--:R-:W-:-:S04]  /*0df0*/  IMAD R6, R10, R10, RZ ;  /* 0x0000000a0a067224 */ /* 0x008fc800078e02ff */
[----:B------:R-:W0:Y:S01]  /*0e00*/  I2F.F64.U32 R18, R18 ;  /* 0x0000001200127312 */ /* 0x000e220000201800 */
[C---:B----4-:R-:W-:Y:S02]  /*0e10*/  IMAD R20, R11.reuse, R11, RZ ;  /* 0x0000000b0b147224 */ /* 0x050fe400078e02ff */
[----:B------:R-:W-:Y:S02]  /*0e20*/  IMAD R24, R11, R24, RZ ;  /* 0x000000180b187224 */ /* 0x000fe400078e02ff */
[----:B-----5:R-:W-:-:S03]  /*0e30*/  IMAD R8, R25, R25, RZ ;  /* 0x0000001919087224 */ /* 0x020fc600078e02ff */
[----:B------:R-:W1:Y:S01]  /*0e40*/  I2F.F64.U32 R20, R20 ;  /* 0x0000001400147312 */ /* 0x000e620000201800 */
[----:B------:R-:W-:Y:S01]  /*0e50*/  IMAD R10, R25, R10, RZ ;  /* 0x0000000a190a7224 */ /* 0x000fe200078e02ff */
[----:B0-----:R-:W-:-:S06]  /*0e60*/  DADD R16, R16, R18 ;  /* 0x0000000010107229 */ /* 0x001fcc0000000012 */
[----:B------:R-:W0:Y:S01]  /*0e70*/  I2F.F64 R12, R24 ;  /* 0x00000018000c7312 */ /* 0x000e220000201c00 */
[----:B-1----:R-:W-:-:S07]  /*0e80*/  DADD R4, R4, R20 ;  /* 0x0000000004047229 */ /* 0x002fce0000000014 */
[----:B------:R-:W1:Y:S01]  /*0e90*/  I2F.F64.U32 R6, R6 ;  /* 0x0000000600067312 */ /* 0x000e620000201800 */
[----:B0-----:R-:W-:-:S07]  /*0ea0*/  DADD R12, R14, R12 ;  /* 0x000000000e0c7229 */ /* 0x001fce000000000c */
[----:B------:R-:W0:Y:S01]  /*0eb0*/  I2F.F64.U32 R8, R8 ;  /* 0x0000000800087312 */ /* 0x000e220000201800 */
[----:B-1----:R-:W-:-:S07]  /*0ec0*/  DADD R16, R16, R6 ;  /* 0x0000000010107229 */ /* 0x002fce0000000006 */
[----:B------:R-:W1:Y:S01]  /*0ed0*/  I2F.F64 R10, R10 ;  /* 0x0000000a000a7312 */ /* 0x000e620000201c00 */
[----:B0-----:R-:W-:Y:S02]  /*0ee0*/  DADD R4, R4, R8 ;  /* 0x0000000004047229 */ /* 0x001fe40000000008 */
[----:B-1----:R-:W-:-:S11]  /*0ef0*/  DADD R14, R12, R10 ;  /* 0x000000000c0e7229 */ /* 0x002fd6000000000a */
.L_x_4:
[----:B------:R-:W-:Y:S05]  /*0f00*/  BRA.U UP0, `(.L_x_0) ;  /* 0x0000000100587547 */ /* 0x000fea000b800000 */
        /* <DEDUP_REMOVED lines=10> */
[----:B------:R-:W-:Y:S02]  /*0fb0*/  IMAD.U32 R11, RZ, RZ, UR5 ;  /* 0x00000005ff0b7e24 */ /* 0x000fe4000f8e00ff */
[----:B------:R-:W2:Y:S04]  /*0fc0*/  LDG.E R13, desc[UR14][R12.64] ;  /* 0x0000000e0c0d7981 */ /* 0x000ea8000c1e1900 */
[----:B------:R-:W3:Y:S01]  /*0fd0*/  LDG.E R10, desc[UR14][R10.64] ;  /* 0x0000000e0a0a7981 */ /* 0x000ee2000c1e1900 */
[-C--:B--2---:R-:W-:Y:S02]  /*0fe0*/  IMAD R8, R13, R13.reuse, RZ ;  /* 0x0000000d0d087224 */ /* 0x084fe400078e02ff */
[C---:B---3--:R-:W-:Y:S02]  /*0ff0*/  IMAD R2, R10.reuse, R13, RZ ;  /* 0x0000000d0a027224 */ /* 0x048fe400078e02ff */
[----:B------:R-:W-:-:S02]  /*1000*/  IMAD R6, R10, R10, RZ ;  /* 0x0000000a0a067224 */ /* 0x000fc400078e02ff */
[----:B------:R-:W0:Y:S08]  /*1010*/  I2F.F64.U32 R8, R8 ;  /* 0x0000000800087312 */ /* 0x000e300000201800 */
[----:B------:R-:W1:Y:S01]  /*1020*/  I2F.F64 R2, R2 ;  /* 0x0000000200027312 */ /* 0x000e620000201c00 */
[----:B0-----:R-:W-:-:S07]  /*1030*/  DADD R16, R16, R8 ;  /* 0x0000000010107229 */ /* 0x001fce0000000008 */
[----:B------:R-:W0:Y:S01]  /*1040*/  I2F.F64.U32 R6, R6 ;  /* 0x0000000600067312 */ /* 0x000e220000201800 */
[----:B-1----:R-:W-:Y:S02]  /*1050*/  DADD R14, R14, R2 ;  /* 0x000000000e0e7229 */ /* 0x002fe40000000002 */
[----:B0-----:R-:W-:-:S11]  /*1060*/  DADD R4, R4, R6 ;  /* 0x0000000004047229 */ /* 0x001fd60000000006 */
.L_x_0:
[----:B------:R-:W0:Y:S01]  /*1070*/  MUFU.RSQ64H R9, R5 ;  /* 0x0000000500097308 */ /* 0x000e220000001c00 */
[----:B------:R-:W-:Y:S01]  /*1080*/  VIADD R8, R5, 0xfcb00000 ;  /* 0xfcb0000005087836 */ /* 0x000fe20000000000 */
[----:B------:R-:W-:Y:S01]  /*1090*/  MOV R6, 0x0 ;  /* 0x0000000000067802 */ /* 0x000fe20000000f00 */
[----:B------:R-:W-:-:S03]  /*10a0*/  IMAD.MOV.U32 R7, RZ, RZ, 0x3fd80000 ;  /* 0x3fd80000ff077424 */ /* 0x000fc600078e00ff */
[----:B------:R-:W-:Y:S01]  /*10b0*/  ISETP.GE.U32.AND P0, PT, R8, 0x7ca00000, PT ;  /* 0x7ca000000800780c */ /* 0x000fe20003f06070 */
[----:B0-----:R-:W-:-:S08]  /*10c0*/  DMUL R2, R8, R8 ;  /* 0x0000000808027228 */ /* 0x001fd00000000000 */
[----:B------:R-:W-:-:S08]  /*10d0*/  DFMA R2, -R2, R4, 1 ;  /* 0x3ff000000202742b */ /* 0x000fd00000000104 */
[----:B------:R-:W-:Y:S02]  /*10e0*/  DFMA R6, R2, R6, 0.5 ;  /* 0x3fe000000206742b */ /* 0x000fe40000000006 */
[----:B------:R-:W-:-:S08]  /*10f0*/  DMUL R2, R8, R2 ;  /* 0x0000000208027228 */ /* 0x000fd00000000000 */
[----:B------:R-:W-:-:S08]  /*1100*/  DFMA R12, R6, R2, R8 ;  /* 0x00000002060c722b */ /* 0x000fd00000000008 */
[----:B------:R-:W-:Y:S02]  /*1110*/  DMUL R10, R12, R4 ;  /* 0x000000040c0a7228 */ /* 0x000fe40000000000 */
[----:B------:R-:W-:Y:S01]  /*1120*/  VIADD R7, R13, 0xfff00000 ;  /* 0xfff000000d077836 */ /* 0x000fe20000000000 */
[----:B------:R-:W-:-:S05]  /*1130*/  MOV R6, R12 ;  /* 0x0000000c00067202 */ /* 0x000fca0000000f00 */
[----:B------:R-:W-:-:S08]  /*1140*/  DFMA R18, R10, -R10, R4 ;  /* 0x8000000a0a12722b */ /* 0x000fd00000000004 */
[----:B------:R-:W-:Y:S01]  /*1150*/  DFMA R2, R18, R6, R10 ;  /* 0x000000061202722b */ /* 0x000fe2000000000a */
[----:B------:R-:W-:Y:S10]  /*1160*/  @!P0 BRA `(.L_x_5) ;  /* 0x0000000000188947 */ /* 0x000ff40003800000 */
[----:B------:R-:W-:Y:S02]  /*1170*/  IMAD.MOV.U32 R6, RZ, RZ, R12 ;  /* 0x000000ffff067224 */ /* 0x000fe400078e000c */
[----:B------:R-:W-:Y:S01]  /*1180*/  IMAD.MOV.U32 R12, RZ, RZ, R4 ;  /* 0x000000ffff0c7224 */ /* 0x000fe200078e0004 */
[----:B------:R-:W-:-:S07]  /*1190*/  MOV R4, 0x11b0 ;  /* 0x000011b000047802 */ /* 0x000fce0000000f00 */
[----:B------:R-:W-:Y:S05]  /*11a0*/  CALL.REL.NOINC `($__internal_1_$__cuda_sm20_dsqrt_rn_f64_mediumpath_v1) ;  /* 0x0000000800507944 */ /* 0x000fea0003c00000 */
[----:B------:R-:W-:Y:S01]  /*11b0*/  MOV R2, R6 ;  /* 0x0000000600027202 */ /* 0x000fe20000000f00 */
[----:B------:R-:W-:-:S07]  /*11c0*/  IMAD.MOV.U32 R3, RZ, RZ, R7 ;  /* 0x000000ffff037224 */ /* 0x000fce00078e0007 */
.L_x_5:
[----:B------:R-:W0:Y:S01]  /*11d0*/  MUFU.RSQ64H R5, R17 ;  /* 0x0000001100057308 */ /* 0x000e220000001c00 */
[----:B------:R-:W-:Y:S01]  /*11e0*/  VIADD R4, R17, 0xfcb00000 ;  /* 0xfcb0000011047836 */ /* 0x000fe20000000000 */
[----:B------:R-:W-:Y:S01]  /*11f0*/  MOV R8, 0x0 ;  /* 0x0000000000087802 */ /* 0x000fe20000000f00 */
[----:B------:R-:W-:Y:S01]  /*1200*/  IMAD.MOV.U32 R9, RZ, RZ, 0x3fd80000 ;  /* 0x3fd80000ff097424 */ /* 0x000fe200078e00ff */
[----:B------:R-:W-:Y:S02]  /*1210*/  BSSY.RECONVERGENT B0, `(.L_x_6) ;  /* 0x0000017000007945 */ /* 0x000fe40003800200 */
        /* <DEDUP_REMOVED lines=12> */
[----:B------:R-:W-:Y:S01]  /*12e0*/  IMAD.MOV.U32 R10, RZ, RZ, R8 ;  /* 0x000000ffff0a7224 */ /* 0x000fe200078e0008 */
[----:B------:R-:W-:Y:S01]  /*12f0*/  MOV R8, R4 ;  /* 0x0000000400087202 */ /* 0x000fe20000000f00 */
[----:B------:R-:W-:Y:S01]  /*1300*/  IMAD.MOV.U32 R6, RZ, RZ, R12 ;  /* 0x000000ffff067224 */ /* 0x000fe200078e000c */
[----:B------:R-:W-:Y:S01]  /*1310*/  MOV R5, R17 ;  /* 0x0000001100057202 */ /* 0x000fe20000000f00 */
[----:B------:R-:W-:Y:S01]  /*1320*/  IMAD.MOV.U32 R12, RZ, RZ, R16 ;  /* 0x000000ffff0c7224 */ /* 0x000fe200078e0010 */
[----:B------:R-:W-:Y:S01]  /*1330*/  MOV R4, 0x1360 ;  /* 0x0000136000047802 */ /* 0x000fe20000000f00 */
[----:B------:R-:W-:-:S07]  /*1340*/  IMAD.MOV.U32 R11, RZ, RZ, R9 ;  /* 0x000000ffff0b7224 */ /* 0x000fce00078e0009 */
[----:B------:R-:W-:Y:S05]  /*1350*/  CALL.REL.NOINC `($__internal_1_$__cuda_sm20_dsqrt_rn_f64_mediumpath_v1) ;  /* 0x0000000400e47944 */ /* 0x000fea0003c00000 */
[----:B------:R-:W-:Y:S02]  /*1360*/  IMAD.MOV.U32 R10, RZ, RZ, R6 ;  /* 0x000000ffff0a7224 */ /* 0x000fe400078e0006 */
[----:B------:R-:W-:-:S07]  /*1370*/  IMAD.MOV.U32 R11, RZ, RZ, R7 ;  /* 0x000000ffff0b7224 */ /* 0x000fce00078e0007 */
.L_x_7:
[----:B------:R-:W-:Y:S05]  /*1380*/  BSYNC.RECONVERGENT B0 ;  /* 0x0000000000007941 */ /* 0x000fea0003800200 */
.L_x_6:
[----:B------:R-:W-:Y:S01]  /*1390*/  DMUL R6, R10, R2 ;  /* 0x000000020a067228 */ /* 0x000fe20000000000 */
[----:B------:R-:W-:Y:S01]  /*13a0*/  FSETP.GEU.AND P1, PT, |R15|, 6.5827683646048100446e-37, PT ;  /* 0x036000000f00780b */ /* 0x000fe20003f2e200 */
[----:B------:R-:W-:Y:S01]  /*13b0*/  BSSY.RECONVERGENT B0, `(.L_x_8) ;  /* 0x0000012000007945 */ /* 0x000fe20003800200 */
[----:B------:R-:W-:-:S03]  /*13c0*/  MOV R2, 0x1 ;  /* 0x0000000100027802 */ /* 0x000fc60000000f00 */
[----:B------:R-:W0:Y:S03]  /*13d0*/  MUFU.RCP64H R3, R7 ;  /* 0x0000000700037308 */ /* 0x000e260000001800 */
[----:B0-----:R-:W-:-:S08]  /*13e0*/  DFMA R4, -R6, R2, 1 ;  /* 0x3ff000000604742b */ /* 0x001fd00000000102 */
[----:B------:R-:W-:-:S08]  /*13f0*/  DFMA R4, R4, R4, R4 ;  /* 0x000000040404722b */ /* 0x000fd00000000004 */
[----:B------:R-:W-:-:S08]  /*1400*/  DFMA R4, R2, R4, R2 ;  /* 0x000000040204722b */ /* 0x000fd00000000002 */
[----:B------:R-:W-:-:S08]  /*1410*/  DFMA R2, -R6, R4, 1 ;  /* 0x3ff000000602742b */ /* 0x000fd00000000104 */
[----:B------:R-:W-:-:S08]  /*1420*/  DFMA R2, R4, R2, R4 ;  /* 0x000000020402722b */ /* 0x000fd00000000004 */
[----:B------:R-:W-:-:S08]  /*1430*/  DMUL R4, R2, R14 ;  /* 0x0000000e02047228 */ /* 0x000fd00000000000 */
[----:B------:R-:W-:-:S08]  /*1440*/  DFMA R8, -R6, R4, R14 ;  /* 0x000000040608722b */ /* 0x000fd0000000010e */
[----:B------:R-:W-:-:S10]  /*1450*/  DFMA R2, R2, R8, R4 ;  /* 0x000000080202722b */ /* 0x000fd40000000004 */
[----:B------:R-:W-:-:S05]  /*1460*/  FFMA R4, RZ, R7, R3 ;  /* 0x00000007ff047223 */ /* 0x000fca0000000003 */
[----:B------:R-:W-:-:S13]  /*1470*/  FSETP.GT.AND P0, PT, |R4|, 1.469367938527859385e-39, PT ;  /* 0x001000000400780b */ /* 0x000fda0003f04200 */
[----:B------:R-:W-:Y:S05]  /*1480*/  @P0 BRA P1, `(.L_x_9) ;  /* 0x0000000000100947 */ /* 0x000fea0000800000 */
[----:B------:R-:W-:Y:S01]  /*1490*/  IMAD.MOV.U32 R4, RZ, RZ, R14 ;  /* 0x000000ffff047224 */ /* 0x000fe200078e000e */
[----:B------:R-:W-:Y:S01]  /*14a0*/  MOV R10, 0x14d0 ;  /* 0x000014d0000a7802 */ /* 0x000fe20000000f00 */
[----:B------:R-:W-:-:S07]  /*14b0*/  IMAD.MOV.U32 R5, RZ, RZ, R15 ;  /* 0x000000ffff057224 */ /* 0x000fce00078e000f */
[----:B------:R-:W-:Y:S05]  /*14c0*/  CALL.REL.NOINC `($__internal_0_$__cuda_sm20_div_rn_f64_full) ;  /* 0x0000000000147944 */ /* 0x000fea0003c00000 */
.L_x_9:
[----:B------:R-:W-:Y:S05]  /*14d0*/  BSYNC.RECONVERGENT B0 ;  /* 0x0000000000007941 */ /* 0x000fea0003800200 */
.L_x_8:
[----:B------:R-:W0:Y:S02]  /*14e0*/  LDC.64 R4, c[0x0][0x388] ;  /* 0x0000e200ff047b82 */ /* 0x000e240000000a00 */
[----:B0-----:R-:W-:-:S05]  /*14f0*/  IMAD.WIDE R4, R0, 0x8, R4 ;  /* 0x0000000800047825 */ /* 0x001fca00078e0204 */
[----:B------:R-:W-:Y:S01]  /*1500*/  STG.E.64 desc[UR14][R4.64], R2 ;  /* 0x0000000204007986 */ /* 0x000fe2000c101b0e */
[----:B------:R-:W-:Y:S05]  /*1510*/  EXIT ;  /* 0x000000000000794d */ /* 0x000fea0003800000 */
        .weak           $__internal_0_$__cuda_sm20_div_rn_f64_full
        .type           $__internal_0_$__cuda_sm20_div_rn_f64_full,@function
        .size           $__internal_0_$__cuda_sm20_div_rn_f64_full,($__internal_1_$__cuda_sm20_dsqrt_rn_f64_mediumpath_v1 - $__internal_0_$__cuda_sm20_div_rn_f64_full)
$__internal_0_$__cuda_sm20_div_rn_f64_full:
[C---:B------:R-:W-:Y:S01]  /*1520*/  FSETP.GEU.AND P0, PT, |R7|.reuse, 1.469367938527859385e-39, PT ;  /* 0x001000000700780b */ /* 0x040fe20003f0e200 */
[----:B------:R-:W-:Y:S01]  /*1530*/  IMAD.MOV.U32 R16, RZ, RZ, 0x1 ;  /* 0x00000001ff107424 */ /* 0x000fe200078e00ff */
[----:B------:R-:W-:Y:S01]  /*1540*/  LOP3.LUT R2, R7, 0x800fffff, RZ, 0xc0, !PT ;  /* 0x800fffff07027812 */ /* 0x000fe200078ec0ff */
[----:B------:R-:W-:Y:S01]  /*1550*/  BSSY.RECONVERGENT B1, `(.L_x_10) ;  /* 0x0000055000017945 */ /* 0x000fe20003800200 */
[C---:B------:R-:W-:Y:S02]  /*1560*/  FSETP.GEU.AND P2, PT, |R5|.reuse, 1.469367938527859385e-39, PT ;  /* 0x001000000500780b */ /* 0x040fe40003f4e200 */
[----:B------:R-:W-:Y:S02]  /*1570*/  LOP3.LUT R3, R2, 0x3ff00000, RZ, 0xfc, !PT ;  /* 0x3ff0000002037812 */ /* 0x000fe400078efcff */
[----:B------:R-:W-:Y:S02]  /*1580*/  MOV R2, R6 ;  /* 0x0000000600027202 */ /* 0x000fe40000000f00 */
[----:B------:R-:W-:-:S02]  /*1590*/  LOP3.LUT R11, R5, 0x7ff00000, RZ, 0xc0, !PT ;  /* 0x7ff00000050b7812 */ /* 0x000fc400078ec0ff */
[----:B------:R-:W-:Y:S01]  /*15a0*/  LOP3.LUT R14, R7, 0x7ff00000, RZ, 0xc0, !PT ;  /* 0x7ff00000070e7812 */ /* 0x000fe200078ec0ff */
[----:B------:R-:W-:-:S03]  /*15b0*/  @!P0 DMUL R2, R6, 8.98846567431157953865e+307 ;  /* 0x7fe0000006028828 */ /* 0x000fc60000000000 */
[----:B------:R-:W-:Y:S01]  /*15c0*/  ISETP.GE.U32.AND P1, PT, R11, R14, PT ;  /* 0x0000000e0b00720c */ /* 0x000fe20003f26070 */
[----:B------:R-:W-:Y:S01]  /*15d0*/  @!P2 IMAD.MOV.U32 R18, RZ, RZ, RZ ;  /* 0x000000ffff12a224 */ /* 0x000fe200078e00ff */
[----:B------:R-:W-:Y:S01]  /*15e0*/  @!P2 LOP3.LUT R12, R7, 0x7ff00000, RZ, 0xc0, !PT ;  /* 0x7ff00000070ca812 */ /* 0x000fe200078ec0ff */
[----:B------:R-:W0:Y:S03]  /*15f0*/  MUFU.RCP64H R17, R3 ;  /* 0x0000000300117308 */ /* 0x000e260000001800 */
[----:B------:R-:W-:Y:S01]  /*1600*/  @!P2 ISETP.GE.U32.AND P3, PT, R11, R12, PT ;  /* 0x0000000c0b00a20c */ /* 0x000fe20003f66070 */
[----:B------:R-:W-:-:S05]  /*1610*/  IMAD.MOV.U32 R12, RZ, RZ, 0x1ca00000 ;  /* 0x1ca00000ff0c7424 */ /* 0x000fca00078e00ff */
[----:B------:R-:W-:-:S04]  /*1620*/  @!P2 SEL R13, R12, 0x63400000, !P3 ;  /* 0x634000000c0da807 */ /* 0x000fc80005800000 */
[----:B------:R-:W-:Y:S01]  /*1630*/  @!P2 LOP3.LUT R13, R13, 0x80000000, R5, 0xf8, !PT ;  /* 0x800000000d0da812 */ /* 0x000fe200078ef805 */
[----:B0-----:R-:W-:-:S03]  /*1640*/  DFMA R8, R16, -R2, 1 ;  /* 0x3ff000001008742b */ /* 0x001fc60000000802 */
[----:B------:R-:W-:-:S05]  /*1650*/  @!P2 LOP3.LUT R19, R13, 0x100000, RZ, 0xfc, !PT ;  /* 0x001000000d13a812 */ /* 0x000fca00078efcff */
[----:B------:R-:W-:-:S08]  /*1660*/  DFMA R8, R8, R8, R8 ;  /* 0x000000080808722b */ /* 0x000fd00000000008 */
[----:B------:R-:W-:Y:S01]  /*1670*/  DFMA R16, R16, R8, R16 ;  /* 0x000000081010722b */ /* 0x000fe20000000010 */
[----:B------:R-:W-:Y:S02]  /*1680*/  SEL R9, R12, 0x63400000, !P1 ;  /* 0x634000000c097807 */ /* 0x000fe40004800000 */
[----:B------:R-:W-:Y:S02]  /*1690*/  MOV R8, R4 ;  /* 0x0000000400087202 */ /* 0x000fe40000000f00 */
[----:B------:R-:W-:-:S03]  /*16a0*/  LOP3.LUT R9, R9, 0x800fffff, R5, 0xf8, !PT ;  /* 0x800fffff09097812 */ /* 0x000fc600078ef805 */
[----:B------:R-:W-:-:S03]  /*16b0*/  DFMA R20, R16, -R2, 1 ;  /* 0x3ff000001014742b */ /* 0x000fc60000000802 */
[----:B------:R-:W-:-:S05]  /*16c0*/  @!P2 DFMA R8, R8, 2, -R18 ;  /* 0x400000000808a82b */ /* 0x000fca0000000812 */
[----:B------:R-:W-:Y:S01]  /*16d0*/  DFMA R16, R16, R20, R16 ;  /* 0x000000141010722b */ /* 0x000fe20000000010 */
[----:B------:R-:W-:Y:S01]  /*16e0*/  IMAD.MOV.U32 R21, RZ, RZ, R11 ;  /* 0x000000ffff157224 */ /* 0x000fe200078e000b */
[----:B------:R-:W-:Y:S02]  /*16f0*/  MOV R20, R14 ;  /* 0x0000000e00147202 */ /* 0x000fe40000000f00 */
[----:B------:R-:W-:Y:S02]  /*1700*/  @!P0 LOP3.LUT R20, R3, 0x7ff00000, RZ, 0xc0, !PT ;  /* 0x7ff0000003148812 */ /* 0x000fe400078ec0ff */
[----:B------:R-:W-:Y:S02]  /*1710*/  @!P2 LOP3.LUT R21, R9, 0x7ff00000, RZ, 0xc0, !PT ;  /* 0x7ff000000915a812 */ /* 0x000fe400078ec0ff */
[----:B------:R-:W-:Y:S01]  /*1720*/  DMUL R18, R16, R8 ;  /* 0x0000000810127228 */ /* 0x000fe20000000000 */
[----:B------:R-:W-:Y:S02]  /*1730*/  VIADD R22, R20, 0xffffffff ;  /* 0xffffffff14167836 */ /* 0x000fe40000000000 */
[----:B------:R-:W-:-:S05]  /*1740*/  VIADD R13, R21, 0xffffffff ;  /* 0xffffffff150d7836 */ /* 0x000fca0000000000 */
[----:B------:R-:W-:Y:S01]  /*1750*/  DFMA R14, R18, -R2, R8 ;  /* 0x80000002120e722b */ /* 0x000fe20000000008 */
[----:B------:R-:W-:-:S04]  /*1760*/  ISETP.GT.U32.AND P0, PT, R13, 0x7feffffe, PT ;  /* 0x7feffffe0d00780c */ /* 0x000fc80003f04070 */
[----:B------:R-:W-:-:S03]  /*1770*/  ISETP.GT.U32.OR P0, PT, R22, 0x7feffffe, P0 ;  /* 0x7feffffe1600780c */ /* 0x000fc60000704470 */
[----:B------:R-:W-:-:S10]  /*1780*/  DFMA R14, R16, R14, R18 ;  /* 0x0000000e100e722b */ /* 0x000fd40000000012 */
[----:B------:R-:W-:Y:S05]  /*1790*/  @P0 BRA `(.L_x_11) ;  /* 0x00000000006c0947 */ /* 0x000fea0003800000 */
[----:B------:R-:W-:-:S04]  /*17a0*/  LOP3.LUT R16, R7, 0x7ff00000, RZ, 0xc0, !PT ;  /* 0x7ff0000007107812 */ /* 0x000fc800078ec0ff */
[CC--:B------:R-:W-:Y:S02]  /*17b0*/  VIADDMNMX R4, R11.reuse, -R16.reuse, 0xb9600000, !PT ;  /* 0xb96000000b047446 */ /* 0x0c0fe40007800910 */
[----:B------:R-:W-:Y:S02]  /*17c0*/  ISETP.GE.U32.AND P0, PT, R11, R16, PT ;  /* 0x000000100b00720c */ /* 0x000fe40003f06070 */
[----:B------:R-:W-:Y:S02]  /*17d0*/  VIMNMX R4, PT, PT, R4, 0x46a00000, PT ;  /* 0x46a0000004047848 */ /* 0x000fe40003fe0100 */
[----:B------:R-:W-:-:S04]  /*17e0*/  SEL R11, R12, 0x63400000, !P0 ;  /* 0x634000000c0b7807 */ /* 0x000fc80004000000 */
[----:B------:R-:W-:Y:S01]  /*17f0*/  IADD3 R11, PT, PT, -R11, R4, RZ ;  /* 0x000000040b0b7210 */ /* 0x000fe20007ffe1ff */
[----:B------:R-:W-:-:S04]  /*1800*/  IMAD.MOV.U32 R4, RZ, RZ, RZ ;  /* 0x000000ffff047224 */ /* 0x000fc800078e00ff */
[----:B------:R-:W-:-:S06]  /*1810*/  VIADD R5, R11, 0x7fe00000 ;  /* 0x7fe000000b057836 */ /* 0x000fcc0000000000 */
[----:B------:R-:W-:-:S10]  /*1820*/  DMUL R12, R14, R4 ;  /* 0x000000040e0c7228 */ /* 0x000fd40000000000 */
[----:B------:R-:W-:-:S13]  /*1830*/  FSETP.GTU.AND P0, PT, |R13|, 1.469367938527859385e-39, PT ;  /* 0x001000000d00780b */ /* 0x000fda0003f0c200 */
[----:B------:R-:W-:Y:S05]  /*1840*/  @P0 BRA `(.L_x_12) ;  /* 0x0000000000940947 */ /* 0x000fea0003800000 */
[----:B------:R-:W-:Y:S01]  /*1850*/  DFMA R2, R14, -R2, R8 ;  /* 0x800000020e02722b */ /* 0x000fe20000000008 */
[----:B------:R-:W-:-:S09]  /*1860*/  MOV R4, RZ ;  /* 0x000000ff00047202 */ /* 0x000fd20000000f00 */
[C---:B------:R-:W-:Y:S02]  /*1870*/  FSETP.NEU.AND P0, PT, R3.reuse, RZ, PT ;  /* 0x000000ff0300720b */ /* 0x040fe40003f0d000 */
[----:B------:R-:W-:-:S04]  /*1880*/  LOP3.LUT R7, R3, 0x80000000, R7, 0x48, !PT ;  /* 0x8000000003077812 */ /* 0x000fc800078e4807 */
[----:B------:R-:W-:-:S07]  /*1890*/  LOP3.LUT R5, R7, R5, RZ, 0xfc, !PT ;  /* 0x0000000507057212 */ /* 0x000fce00078efcff */
[----:B------:R-:W-:Y:S05]  /*18a0*/  @!P0 BRA `(.L_x_12) ;  /* 0x00000000007c8947 */ /* 0x000fea0003800000 */
[----:B------:R-:W-:Y:S01]  /*18b0*/  IMAD.MOV R3, RZ, RZ, -R11 ;  /* 0x000000ffff037224 */ /* 0x000fe200078e0a0b */
[----:B------:R-:W-:Y:S01]  /*18c0*/  DMUL.RP R4, R14, R4 ;  /* 0x000000040e047228 */ /* 0x000fe20000008000 */
[----:B------:R-:W-:-:S06]  /*18d0*/  IMAD.MOV.U32 R2, RZ, RZ, RZ ;  /* 0x000000ffff027224 */ /* 0x000fcc00078e00ff */
[----:B------:R-:W-:-:S03]  /*18e0*/  DFMA R2, R12, -R2, R14 ;  /* 0x800000020c02722b */ /* 0x000fc6000000000e */
[----:B------:R-:W-:-:S03]  /*18f0*/  LOP3.LUT R7, R5, R7, RZ, 0x3c, !PT ;  /* 0x0000000705077212 */ /* 0x000fc600078e3cff */
[----:B------:R-:W-:-:S04]  /*1900*/  IADD3 R2, PT, PT, -R11, -0x43300000, RZ ;  /* 0xbcd000000b027810 */ /* 0x000fc80007ffe1ff */
[----:B------:R-:W-:-:S04]  /*1910*/  FSETP.NEU.AND P0, PT, |R3|, R2, PT ;  /* 0x000000020300720b */ /* 0x000fc80003f0d200 */
[----:B------:R-:W-:Y:S02]  /*1920*/  FSEL R12, R4, R12, !P0 ;  /* 0x0000000c040c7208 */ /* 0x000fe40004000000 */
[----:B------:R-:W-:Y:S01]  /*1930*/  FSEL R13, R7, R13, !P0 ;  /* 0x0000000d070d7208 */ /* 0x000fe20004000000 */
[----:B------:R-:W-:Y:S06]  /*1940*/  BRA `(.L_x_12) ;  /* 0x0000000000547947 */ /* 0x000fec0003800000 */
.L_x_11:
[----:B------:R-:W-:-:S14]  /*1950*/  DSETP.NAN.AND P0, PT, R4, R4, PT ;  /* 0x000000040400722a */ /* 0x000fdc0003f08000 */
[----:B------:R-:W-:Y:S05]  /*1960*/  @P0 BRA `(.L_x_13) ;  /* 0x0000000000440947 */ /* 0x000fea0003800000 */
[----:B------:R-:W-:-:S14]  /*1970*/  DSETP.NAN.AND P0, PT, R6, R6, PT ;  /* 0x000000060600722a */ /* 0x000fdc0003f08000 */
[----:B------:R-:W-:Y:S05]  /*1980*/  @P0 BRA `(.L_x_14) ;  /* 0x0000000000300947 */ /* 0x000fea0003800000 */
[----:B------:R-:W-:Y:S01]  /*1990*/  ISETP.NE.AND P0, PT, R21, R20, PT ;  /* 0x000000141500720c */ /* 0x000fe20003f05270 */
[----:B------:R-:W-:Y:S01]  /*19a0*/  IMAD.MOV.U32 R13, RZ, RZ, -0x80000 ;  /* 0xfff80000ff0d7424 */ /* 0x000fe200078e00ff */
[----:B------:R-:W-:-:S11]  /*19b0*/  MOV R12, 0x0 ;  /* 0x00000000000c7802 */ /* 0x000fd60000000f00 */
[----:B------:R-:W-:Y:S05]  /*19c0*/  @!P0 BRA `(.L_x_12) ;  /* 0x0000000000348947 */ /* 0x000fea0003800000 */
[----:B------:R-:W-:Y:S02]  /*19d0*/  ISETP.NE.AND P0, PT, R21, 0x7ff00000, PT ;  /* 0x7ff000001500780c */ /* 0x000fe40003f05270 */
[----:B------:R-:W-:Y:S02]  /*19e0*/  LOP3.LUT R13, R5, 0x80000000, R7, 0x48, !PT ;  /* 0x80000000050d7812 */ /* 0x000fe400078e4807 */
[----:B------:R-:W-:-:S13]  /*19f0*/  ISETP.EQ.OR P0, PT, R20, RZ, !P0 ;  /* 0x000000ff1400720c */ /* 0x000fda0004702670 */
[----:B------:R-:W-:Y:S01]  /*1a00*/  @P0 LOP3.LUT R2, R13, 0x7ff00000, RZ, 0xfc, !PT ;  /* 0x7ff000000d020812 */ /* 0x000fe200078efcff */
[----:B------:R-:W-:Y:S01]  /*1a10*/  @!P0 IMAD.MOV.U32 R12, RZ, RZ, RZ ;  /* 0x000000ffff0c8224 */ /* 0x000fe200078e00ff */
[----:B------:R-:W-:-:S03]  /*1a20*/  @P0 MOV R12, RZ ;  /* 0x000000ff000c0202 */ /* 0x000fc60000000f00 */
[----:B------:R-:W-:Y:S01]  /*1a30*/  @P0 IMAD.MOV.U32 R13, RZ, RZ, R2 ;  /* 0x000000ffff0d0224 */ /* 0x000fe200078e0002 */
[----:B------:R-:W-:Y:S06]  /*1a40*/  BRA `(.L_x_12) ;  /* 0x0000000000147947 */ /* 0x000fec0003800000 */
.L_x_14:
[----:B------:R-:W-:Y:S01]  /*1a50*/  LOP3.LUT R13, R7, 0x80000, RZ, 0xfc, !PT ;  /* 0x00080000070d7812 */ /* 0x000fe200078efcff */
[----:B------:R-:W-:Y:S01]  /*1a60*/  IMAD.MOV.U32 R12, RZ, RZ, R6 ;  /* 0x000000ffff0c7224 */ /* 0x000fe200078e0006 */
[----:B------:R-:W-:Y:S06]  /*1a70*/  BRA `(.L_x_12) ;  /* 0x0000000000087947 */ /* 0x000fec0003800000 */
.L_x_13:
[----:B------:R-:W-:Y:S02]  /*1a80*/  LOP3.LUT R13, R5, 0x80000, RZ, 0xfc, !PT ;  /* 0x00080000050d7812 */ /* 0x000fe400078efcff */
[----:B------:R-:W-:-:S07]  /*1a90*/  MOV R12, R4 ;  /* 0x00000004000c7202 */ /* 0x000fce0000000f00 */
.L_x_12:
[----:B------:R-:W-:Y:S05]  /*1aa0*/  BSYNC.RECONVERGENT B1 ;  /* 0x0000000000017941 */ /* 0x000fea0003800200 */
.L_x_10:
[----:B------:R-:W-:Y:S02]  /*1ab0*/  HFMA2 R11, -RZ, RZ, 0, 0 ;  /* 0x00000000ff0b7431 */ /* 0x000fe400000001ff */
[----:B------:R-:W-:Y:S02]  /*1ac0*/  IMAD.MOV.U32 R2, RZ, RZ, R12 ;  /* 0x000000ffff027224 */ /* 0x000fe400078e000c */
[----:B------:R-:W-:Y:S01]  /*1ad0*/  IMAD.MOV.U32 R3, RZ, RZ, R13 ;  /* 0x000000ffff037224 */ /* 0x000fe200078e000d */
[----:B------:R-:W-:Y:S06]  /*1ae0*/  RET.REL.NODEC R10 `(_Z17cosine_similarityPiPdii) ;  /* 0xffffffe40a447950 */ /* 0x000fec0003c3ffff */
        .weak           $__internal_1_$__cuda_sm20_dsqrt_rn_f64_mediumpath_v1
        .type           $__internal_1_$__cuda_sm20_dsqrt_rn_f64_mediumpath_v1,@function
        .size           $__internal_1_$__cuda_sm20_dsqrt_rn_f64_mediumpath_v1,(.L_x_21 - $__internal_1_$__cuda_sm20_dsqrt_rn_f64_mediumpath_v1)
$__internal_1_$__cuda_sm20_dsqrt_rn_f64_mediumpath_v1:
[----:B------:R-:W-:Y:S01]  /*1af0*/  ISETP.GE.U32.AND P0, PT, R8, -0x3400000, PT ;  /* 0xfcc000000800780c */ /* 0x000fe20003f06070 */
[----:B------:R-:W-:Y:S01]  /*1b00*/  BSSY.RECONVERGENT B1, `(.L_x_15) ;  /* 0x0000024000017945 */ /* 0x000fe20003800200 */
[----:B------:R-:W-:-:S11]  /*1b10*/  IMAD.MOV.U32 R13, RZ, RZ, R5 ;  /* 0x000000ffff0d7224 */ /* 0x000fd600078e0005 */
[----:B------:R-:W-:Y:S05]  /*1b20*/  @!P0 BRA `(.L_x_16) ;  /* 0x0000000000208947 */ /* 0x000fea0003800000 */
[----:B------:R-:W-:-:S10]  /*1b30*/  DFMA.RM R6, R18, R6, R10 ;  /* 0x000000061206722b */ /* 0x000fd4000000400a */
[----:B------:R-:W-:-:S04]  /*1b40*/  IADD3 R8, P0, PT, R6, 0x1, RZ ;  /* 0x0000000106087810 */ /* 0x000fc80007f1e0ff */
[----:B------:R-:W-:-:S06]  /*1b50*/  IADD3.X R9, PT, PT, RZ, R7, RZ, P0, !PT ;  /* 0x00000007ff097210 */ /* 0x000fcc00007fe4ff */
[----:B------:R-:W-:-:S08]  /*1b60*/  DFMA.RP R12, -R6, R8, R12 ;  /* 0x00000008060c722b */ /* 0x000fd0000000810c */
[----:B------:R-:W-:-:S06]  /*1b70*/  DSETP.GT.AND P0, PT, R12, RZ, PT ;  /* 0x000000ff0c00722a */ /* 0x000fcc0003f04000 */
[----:B------:R-:W-:Y:S02]  /*1b80*/  FSEL R6, R8, R6, P0 ;  /* 0x0000000608067208 */ /* 0x000fe40000000000 */
[----:B------:R-:W-:Y:S01]  /*1b90*/  FSEL R7, R9, R7, P0 ;  /* 0x0000000709077208 */ /* 0x000fe20000000000 */
[----:B------:R-:W-:Y:S06]  /*1ba0*/  BRA `(.L_x_17) ;  /* 0x0000000000647947 */ /* 0x000fec0003800000 */
.L_x_16:
[----:B------:R-:W-:-:S14]  /*1bb0*/  DSETP.NE.AND P0, PT, R12, RZ, PT ;  /* 0x000000ff0c00722a */ /* 0x000fdc0003f05000 */
[----:B------:R-:W-:Y:S05]  /*1bc0*/  @!P0 BRA `(.L_x_18) ;  /* 0x0000000000588947 */ /* 0x000fea0003800000 */
[----:B------:R-:W-:-:S13]  /*1bd0*/  ISETP.GE.AND P0, PT, R13, RZ, PT ;  /* 0x000000ff0d00720c */ /* 0x000fda0003f06270 */
[----:B------:R-:W-:Y:S01]  /*1be0*/  @!P0 IMAD.MOV.U32 R6, RZ, RZ, 0x0 ;  /* 0x00000000ff068424 */ /* 0x000fe200078e00ff */
[----:B------:R-:W-:Y:S01]  /*1bf0*/  @!P0 MOV R7, 0xfff80000 ;  /* 0xfff8000000078802 */ /* 0x000fe20000000f00 */
[----:B------:R-:W-:Y:S06]  /*1c00*/  @!P0 BRA `(.L_x_17) ;  /* 0x00000000004c8947 */ /* 0x000fec0003800000 */
[----:B------:R-:W-:-:S13]  /*1c10*/  ISETP.GT.AND P0, PT, R13, 0x7fefffff, PT ;  /* 0x7fefffff0d00780c */ /* 0x000fda0003f04270 */
[----:B------:R-:W-:Y:S05]  /*1c20*/  @P0 BRA `(.L_x_18) ;  /* 0x0000000000400947 */ /* 0x000fea0003800000 */
[----:B------:R-:W-:Y:S01]  /*1c30*/  DMUL R12, R12, 8.11296384146066816958e+31 ;  /* 0x469000000c0c7828 */ /* 0x000fe20000000000 */
[----:B------:R-:W-:Y:S01]  /*1c40*/  IMAD.MOV.U32 R6, RZ, RZ, RZ ;  /* 0x000000ffff067224 */ /* 0x000fe200078e00ff */
[----:B------:R-:W-:Y:S01]  /*1c50*/  MOV R10, 0x0 ;  /* 0x00000000000a7802 */ /* 0x000fe20000000f00 */
[----:B------:R-:W-:-:S03]  /*1c60*/  IMAD.MOV.U32 R11, RZ, RZ, 0x3fd80000 ;  /* 0x3fd80000ff0b7424 */ /* 0x000fc600078e00ff */
[----:B------:R-:W0:Y:S02]  /*1c70*/  MUFU.RSQ64H R7, R13 ;  /* 0x0000000d00077308 */ /* 0x000e240000001c00 */
[----:B0-----:R-:W-:-:S08]  /*1c80*/  DMUL R8, R6, R6 ;  /* 0x0000000606087228 */ /* 0x001fd00000000000 */
[----:B------:R-:W-:-:S08]  /*1c90*/  DFMA R8, R12, -R8, 1 ;  /* 0x3ff000000c08742b */ /* 0x000fd00000000808 */
[----:B------:R-:W-:Y:S02]  /*1ca0*/  DFMA R10, R8, R10, 0.5 ;  /* 0x3fe00000080a742b */ /* 0x000fe4000000000a */
[----:B------:R-:W-:-:S08]  /*1cb0*/  DMUL R8, R6, R8 ;  /* 0x0000000806087228 */ /* 0x000fd00000000000 */
[----:B------:R-:W-:-:S08]  /*1cc0*/  DFMA R8, R10, R8, R6 ;  /* 0x000000080a08722b */ /* 0x000fd00000000006 */
[----:B------:R-:W-:Y:S02]  /*1cd0*/  DMUL R6, R12, R8 ;  /* 0x000000080c067228 */ /* 0x000fe40000000000 */
[----:B------:R-:W-:-:S06]  /*1ce0*/  IADD3 R9, PT, PT, R9, -0x100000, RZ ;  /* 0xfff0000009097810 */ /* 0x000fcc0007ffe0ff */
[----:B------:R-:W-:-:S08]  /*1cf0*/  DFMA R10, R6, -R6, R12 ;  /* 0x80000006060a722b */ /* 0x000fd0000000000c */
[----:B------:R-:W-:-:S10]  /*1d00*/  DFMA R6, R8, R10, R6 ;  /* 0x0000000a0806722b */ /* 0x000fd40000000006 */
[----:B------:R-:W-:Y:S01]  /*1d10*/  VIADD R7, R7, 0xfcb00000 ;  /* 0xfcb0000007077836 */ /* 0x000fe20000000000 */
[----:B------:R-:W-:Y:S06]  /*1d20*/  BRA `(.L_x_17) ;  /* 0x0000000000047947 */ /* 0x000fec0003800000 */
.L_x_18:
[----:B------:R-:W-:-:S11]  /*1d30*/  DADD R6, R12, R12 ;  /* 0x000000000c067229 */ /* 0x000fd6000000000c */
.L_x_17:
[----:B------:R-:W-:Y:S05]  /*1d40*/  BSYNC.RECONVERGENT B1 ;  /* 0x0000000000017941 */ /* 0x000fea0003800200 */
.L_x_15:
[----:B------:R-:W-:-:S04]  /*1d50*/  MOV R5, 0x0 ;  /* 0x0000000000057802 */ /* 0x000fc80000000f00 */
[----:B------:R-:W-:Y:S05]  /*1d60*/  RET.REL.NODEC R4 `(_Z17cosine_similarityPiPdii) ;  /* 0xffffffe004a47950 */ /* 0x000fea0003c3ffff */
.L_x_19:
[----:B------:R-:W-:-:S00]  /*1d70*/  BRA `(.L_x_19) ;  /* 0xfffffffc00fc7947 */ /* 0x000fc0000383ffff */
[----:B------:R-:W-:-:S00]  /*1d80*/  NOP ;  /* 0x0000000000007918 */ /* 0x000fc00000000000 */
[----:B------:R-:W-:-:S00]  /*1d90*/  NOP ;  /* 0x0000000000007918 */ /* 0x000fc00000000000 */
[----:B------:R-:W-:-:S00]  /*1da0*/  NOP ;  /* 0x0000000000007918 */ /* 0x000fc00000000000 */
[----:B------:R-:W-:-:S00]  /*1db0*/  NOP ;  /* 0x0000000000007918 */ /* 0x000fc00000000000 */
[----:B------:R-:W-:-:S00]  /*1dc0*/  NOP ;  /* 0x0000000000007918 */ /* 0x000fc00000000000 */
[----:B------:R-:W-:-:S00]  /*1dd0*/  NOP ;  /* 0x0000000000007918 */ /* 0x000fc00000000000 */
[----:B------:R-:W-:-:S00]  /*1de0*/  NOP ;  /* 0x0000000000007918 */ /* 0x000fc00000000000 */
[----:B------:R-:W-:-:S00]  /*1df0*/  NOP ;  /* 0x0000000000007918 */ /* 0x000fc00000000000 */
.L_x_21:


//--------------------- .nv.shared.reserved.0     --------------------------
	.section	.nv.shared.reserved.0,"aw",@nobits
	.weak		__nv_reservedSMEM_offset_0_alias
	.size		__nv_reservedSMEM_offset_0_alias, 0, 64
	.other		__nv_reservedSMEM_offset_0_alias,@"STO_CUDA_RESERVED_SHARED STV_DEFAULT"
__nv_reservedSMEM_offset_0_alias:
	.zero		0
	.zero		64


//--------------------- .nv.constant0._Z17cosine_similarityPiPdii --------------------------
	.section	.nv.constant0._Z17cosine_similarityPiPdii,"a",@progbits
	.sectionflags	@""
	.align	4
.nv.constant0._Z17cosine_similarityPiPdii:
	.zero		920


//--------------------- SYMBOLS --------------------------

	.type		.nv.reservedSmem.offset0,@object
	.size		.nv.reservedSmem.offset0,0x4
